def matmul_kernel(
    a_ptr,
    b_ptr,
    c_ptr,
    M,
    N,
    K,
    stride_am,
    stride_ak,
    stride_bk,
    stride_bn,
    stride_cm,
    stride_cn,
    BLOCK_M: tl.constexpr,
    BLOCK_N: tl.constexpr,
    BLOCK_K: tl.constexpr,
    GROUP_M: tl.constexpr,
):
    pid = tl.program_id(axis=0)
    num_pid_m = tl.cdiv(M, BLOCK_M)
    num_pid_n = tl.cdiv(N, BLOCK_N)
    num_pid_in_group = GROUP_M * num_pid_n
    group_id = pid // num_pid_in_group
    first_pid_m = group_id * GROUP_M
    group_size_m = min(num_pid_m - first_pid_m, GROUP_M)
    pid_m = first_pid_m + ((pid % num_pid_in_group) % group_size_m)
    pid_n = (pid % num_pid_in_group) // group_size_m

    offs_am = (pid_m * BLOCK_M + tl.arange(0, BLOCK_M)) % M
    offs_bn = (pid_n * BLOCK_N + tl.arange(0, BLOCK_N)) % N
    offs_k = tl.arange(0, BLOCK_K)
    a_ptrs = a_ptr + offs_am[:, None] * stride_am + offs_k[None, :] * stride_ak
    b_ptrs = b_ptr + offs_k[:, None] * stride_bk + offs_bn[None, :] * stride_bn

    acc = tl.zeros((BLOCK_M, BLOCK_N), dtype=tl.float32)
    for kk in range(0, tl.cdiv(K, BLOCK_K)):
        a = tl.load(a_ptrs, mask=offs_k[None, :] < K - kk * BLOCK_K, other=0.0)
        b = tl.load(b_ptrs, mask=offs_k[:, None] < K - kk * BLOCK_K, other=0.0)
        acc = tl.dot(a, b, acc)
        a_ptrs += BLOCK_K * stride_ak
        b_ptrs += BLOCK_K * stride_bk

    c = acc.to(c_ptr.dtype.element_ty)
    offs_cm = pid_m * BLOCK_M + tl.arange(0, BLOCK_M)
    offs_cn = pid_n * BLOCK_N + tl.arange(0, BLOCK_N)
    c_ptrs = c_ptr + offs_cm[:, None] * stride_cm + offs_cn[None, :] * stride_cn
    mask = (offs_cm[:, None] < M) & (offs_cn[None, :] < N)
    tl.store(c_ptrs, c, mask=mask)

# config = {"BLOCK_K": 128, "BLOCK_M": 128, "BLOCK_N": 128, "GROUP_M": 8, "arch": "sm_80", "dtype": "bf16", "num_ctas": 1, "num_stages": 3, "num_warps": 16}
# arch = sm_80


// ===== COMPILED SASS (sm_80) =====

	.target	sm_80

	.elftype	@"ET_EXEC"


//--------------------- .note.nv.tkinfo           --------------------------
	.section	.note.nv.tkinfo,"",@"SHT_NOTE"
	.sectionflags	@"SHF_NOTE_NV_TKINFO"
	.tkinfo
        /*0018*/ 	.word	0x00000002
        /*0030*/ 	.string	""
        /*0030*/ 	.string	"ptxas"
        /*0030*/ 	.string	"Cuda compilation tools, release 13.0, V13.0.88"
        /*0030*/ 	.string	"Build cuda_13.0.r13.0/compiler.36424714_0"
        /*0030*/ 	.string	"-v  -suppress-debug-info  -lineinfo  -arch sm_80 "



//--------------------- .note.nv.cuinfo           --------------------------
	.section	.note.nv.cuinfo,"",@"SHT_NOTE"
	.sectionflags	@"SHF_NOTE_NV_CUINFO"
        /*0018*/ 	.short	0x0002
        /*001a*/ 	.short	0x0050
        /*001c*/ 	.short	0x0082
	.zero		2


//--------------------- .nv.info                  --------------------------
	.section	.nv.info,"",@"SHT_CUDA_INFO"
	.align	4


	//----- nvinfo : EIATTR_REGCOUNT
	.align		4
        /*0000*/ 	.byte	0x04, 0x2f
        /*0002*/ 	.short	(.L_1 - .L_0)
	.align		4
.L_0:
        /*0004*/ 	.word	index@(matmul_kernel)
        /*0008*/ 	.word	0x00000080


	//----- nvinfo : EIATTR_FRAME_SIZE
	.align		4
.L_1:
        /*000c*/ 	.byte	0x04, 0x11
        /*000e*/ 	.short	(.L_3 - .L_2)
	.align		4
.L_2:
        /*0010*/ 	.word	index@(matmul_kernel)
        /*0014*/ 	.word	0x00000128


	//----- nvinfo : EIATTR_MIN_STACK_SIZE
	.align		4
.L_3:
        /*0018*/ 	.byte	0x04, 0x12
        /*001a*/ 	.short	(.L_5 - .L_4)
	.align		4
.L_4:
        /*001c*/ 	.word	index@(matmul_kernel)
        /*0020*/ 	.word	0x00000128
.L_5:


//--------------------- .nv.info.matmul_kernel    --------------------------
	.section	.nv.info.matmul_kernel,"",@"SHT_CUDA_INFO"
	.sectionflags	@""
	.align	4


	//----- nvinfo : EIATTR_CUDA_API_VERSION
	.align		4
        /*0000*/ 	.byte	0x04, 0x37
        /*0002*/ 	.short	(.L_7 - .L_6)
.L_6:
        /*0004*/ 	.word	0x00000082


	//----- nvinfo : EIATTR_SW2861232_WAR
	.align		4
.L_7:
        /*0008*/ 	.byte	0x01, 0x35
	.zero		2


	//----- nvinfo : EIATTR_PARAM_CBANK
	.align		4
        /*000c*/ 	.byte	0x04, 0x0a
        /*000e*/ 	.short	(.L_9 - .L_8)
	.align		4
.L_8:
        /*0010*/ 	.word	index@(.nv.constant0.matmul_kernel)
        /*0014*/ 	.short	0x0160
        /*0016*/ 	.short	0x0050


	//----- nvinfo : EIATTR_CBANK_PARAM_SIZE
	.align		4
.L_9:
        /*0018*/ 	.byte	0x03, 0x19
        /*001a*/ 	.short	0x0050


	//----- nvinfo : EIATTR_KPARAM_INFO
	.align		4
        /*001c*/ 	.byte	0x04, 0x17
        /*001e*/ 	.short	(.L_11 - .L_10)
.L_10:
        /*0020*/ 	.word	0x00000000
        /*0024*/ 	.short	0x000d
        /*0026*/ 	.short	0x0048
        /*0028*/ 	.byte	0x00, 0xf4, 0x21, 0x00


	//----- nvinfo : EIATTR_KPARAM_INFO
	.align		4
.L_11:
        /*002c*/ 	.byte	0x04, 0x17
        /*002e*/ 	.short	(.L_13 - .L_12)
.L_12:
        /*0030*/ 	.word	0x00000000
        /*0034*/ 	.short	0x000c
        /*0036*/ 	.short	0x0040
        /*0038*/ 	.byte	0x00, 0xf4, 0x21, 0x00


	//----- nvinfo : EIATTR_KPARAM_INFO
	.align		4
.L_13:
        /*003c*/ 	.byte	0x04, 0x17
        /*003e*/ 	.short	(.L_15 - .L_14)
.L_14:
        /*0040*/ 	.word	0x00000000
        /*0044*/ 	.short	0x000b
        /*0046*/ 	.short	0x0038
        /*0048*/ 	.byte	0x00, 0xf0, 0x11, 0x00


	//----- nvinfo : EIATTR_KPARAM_INFO
	.align		4
.L_15:
        /*004c*/ 	.byte	0x04, 0x17
        /*004e*/ 	.short	(.L_17 - .L_16)
.L_16:
        /*0050*/ 	.word	0x00000000
        /*0054*/ 	.short	0x000a
        /*0056*/ 	.short	0x0034
        /*0058*/ 	.byte	0x00, 0xf0, 0x11, 0x00


	//----- nvinfo : EIATTR_KPARAM_INFO
	.align		4
.L_17:
        /*005c*/ 	.byte	0x04, 0x17
        /*005e*/ 	.short	(.L_19 - .L_18)
.L_18:
        /*0060*/ 	.word	0x00000000
        /*0064*/ 	.short	0x0009
        /*0066*/ 	.short	0x0030
        /*0068*/ 	.byte	0x00, 0xf0, 0x11, 0x00


	//----- nvinfo : EIATTR_KPARAM_INFO
	.align		4
.L_19:
        /*006c*/ 	.byte	0x04, 0x17
        /*006e*/ 	.short	(.L_21 - .L_20)
.L_20:
        /*0070*/ 	.word	0x00000000
        /*0074*/ 	.short	0x0008
        /*0076*/ 	.short	0x002c
        /*0078*/ 	.byte	0x00, 0xf0, 0x11, 0x00


	//----- nvinfo : EIATTR_KPARAM_INFO
	.align		4
.L_21:
        /*007c*/ 	.byte	0x04, 0x17
        /*007e*/ 	.short	(.L_23 - .L_22)
.L_22:
        /*0080*/ 	.word	0x00000000
        /*0084*/ 	.short	0x0007
        /*0086*/ 	.short	0x0028
        /*0088*/ 	.byte	0x00, 0xf0, 0x11, 0x00


	//----- nvinfo : EIATTR_KPARAM_INFO
	.align		4
.L_23:
        /*008c*/ 	.byte	0x04, 0x17
        /*008e*/ 	.short	(.L_25 - .L_24)
.L_24:
        /*0090*/ 	.word	0x00000000
        /*0094*/ 	.short	0x0006
        /*0096*/ 	.short	0x0024
        /*0098*/ 	.byte	0x00, 0xf0, 0x11, 0x00


	//----- nvinfo : EIATTR_KPARAM_INFO
	.align		4
.L_25:
        /*009c*/ 	.byte	0x04, 0x17
        /*009e*/ 	.short	(.L_27 - .L_26)
.L_26:
        /*00a0*/ 	.word	0x00000000
        /*00a4*/ 	.short	0x0005
        /*00a6*/ 	.short	0x0020
        /*00a8*/ 	.byte	0x00, 0xf0, 0x11, 0x00


	//----- nvinfo : EIATTR_KPARAM_INFO
	.align		4
.L_27:
        /*00ac*/ 	.byte	0x04, 0x17
        /*00ae*/ 	.short	(.L_29 - .L_28)
.L_28:
        /*00b0*/ 	.word	0x00000000
        /*00b4*/ 	.short	0x0004
        /*00b6*/ 	.short	0x001c
        /*00b8*/ 	.byte	0x00, 0xf0, 0x11, 0x00


	//----- nvinfo : EIATTR_KPARAM_INFO
	.align		4
.L_29:
        /*00bc*/ 	.byte	0x04, 0x17
        /*00be*/ 	.short	(.L_31 - .L_30)
.L_30:
        /*00c0*/ 	.word	0x00000000
        /*00c4*/ 	.short	0x0003
        /*00c6*/ 	.short	0x0018
        /*00c8*/ 	.byte	0x00, 0xf0, 0x11, 0x00


	//----- nvinfo : EIATTR_KPARAM_INFO
	.align		4
.L_31:
        /*00cc*/ 	.byte	0x04, 0x17
        /*00ce*/ 	.short	(.L_33 - .L_32)
.L_32:
        /*00d0*/ 	.word	0x00000000
        /*00d4*/ 	.short	0x0002
        /*00d6*/ 	.short	0x0010
        /*00d8*/ 	.byte	0x00, 0xf4, 0x21, 0x00


	//----- nvinfo : EIATTR_KPARAM_INFO
	.align		4
.L_33:
        /*00dc*/ 	.byte	0x04, 0x17
        /*00de*/ 	.short	(.L_35 - .L_34)
.L_34:
        /*00e0*/ 	.word	0x00000000
        /*00e4*/ 	.short	0x0001
        /*00e6*/ 	.short	0x0008
        /*00e8*/ 	.byte	0x00, 0xf4, 0x21, 0x00


	//----- nvinfo : EIATTR_KPARAM_INFO
	.align		4
.L_35:
        /*00ec*/ 	.byte	0x04, 0x17
        /*00ee*/ 	.short	(.L_37 - .L_36)
.L_36:
        /*00f0*/ 	.word	0x00000000
        /*00f4*/ 	.short	0x0000
        /*00f6*/ 	.short	0x0000
        /*00f8*/ 	.byte	0x00, 0xf4, 0x21, 0x00


	//----- nvinfo : EIATTR_MAXREG_COUNT
	.align		4
.L_37:
        /*00fc*/ 	.byte	0x03, 0x1b
        /*00fe*/ 	.short	0x0080


	//----- nvinfo : EIATTR_NUM_BARRIERS
	.align		4
        /*0100*/ 	.byte	0x02, 0x4c
        /*0102*/ 	.byte	0x01
	.zero		1


	//----- nvinfo : EIATTR_ANNOTATIONS
	.align		4
        /*0104*/ 	.byte	0x04, 0x55
        /*0106*/ 	.short	(.L_39 - .L_38)


	//   ....[0]....
.L_38:
        /*0108*/ 	.word	0x00000001
        /*010c*/ 	.byte	0x60, 0x06, 0x00, 0x00, 0x01, 0x00, 0x00, 0x00, 0xa0, 0x06, 0x00, 0x00, 0x01, 0x00, 0x00, 0x00
        /* <DEDUP_REMOVED lines=71> */
        /*058c*/ 	.byte	0x40, 0x71, 0x00, 0x00, 0x01, 0x00, 0x00, 0x00, 0x70, 0x71, 0x00, 0x00


	//----- nvinfo : EIATTR_MERCURY_ISA_VERSION
	.align		4
.L_39:
        /*0598*/ 	.byte	0x03, 0x5f
        /*059a*/ 	.short	0x0000


	//----- nvinfo : EIATTR_EXIT_INSTR_OFFSETS
	.align		4
        /*059c*/ 	.byte	0x04, 0x1c
        /*059e*/ 	.short	(.L_41 - .L_40)


	//   ....[0]....
.L_40:
        /*05a0*/ 	.word	0x000075e0


	//   ....[1]....
        /*05a4*/ 	.word	0x00007610


	//----- nvinfo : EIATTR_REQNTID
	.align		4
.L_41:
        /*05a8*/ 	.byte	0x04, 0x10
        /*05aa*/ 	.short	(.L_43 - .L_42)
.L_42:
        /*05ac*/ 	.word	0x00000200
        /*05b0*/ 	.word	0x00000001
        /*05b4*/ 	.word	0x00000001
.L_43:


//--------------------- .nv.callgraph             --------------------------
	.section	.nv.callgraph,"",@"SHT_CUDA_CALLGRAPH"
	.align	4
	.sectionentsize	8
	.align		4
        /*0000*/ 	.word	0x00000000
	.align		4
        /*0004*/ 	.word	0xffffffff
	.align		4
        /*0008*/ 	.word	0x00000000
	.align		4
        /*000c*/ 	.word	0xfffffffe
	.align		4
        /*0010*/ 	.word	0x00000000
	.align		4
        /*0014*/ 	.word	0xfffffffd
	.align		4
        /*0018*/ 	.word	0x00000000
	.align		4
        /*001c*/ 	.word	0xfffffffc


//--------------------- .nv.rel.action            --------------------------
	.section	.nv.rel.action,"",@"SHT_CUDA_RELOCINFO"
	.align	8
	.sectionentsize	8
        /*0000*/ 	.byte	0x73, 0x00, 0x00, 0x00, 0x00, 0x00, 0x00, 0x00, 0x00, 0x00, 0x00, 0x11, 0x25, 0x00, 0x05, 0x36


//--------------------- .nv.constant0.matmul_kernel --------------------------
	.section	.nv.constant0.matmul_kernel,"a",@progbits
	.sectionflags	@""
	.align	4
.nv.constant0.matmul_kernel:
	.zero		432


//--------------------- .text.matmul_kernel       --------------------------
	.section	.text.matmul_kernel,"ax",@progbits
	.sectioninfo	@"SHI_REGISTERS=128"
	.align	128
        .global         matmul_kernel
        .type           matmul_kernel,@function
        .size           matmul_kernel,(.L_x_5 - matmul_kernel)
        .other          matmul_kernel,@"STO_CUDA_ENTRY STV_DEFAULT"
matmul_kernel:
.text.matmul_kernel:
[----:B------:R-:W-:-:S03]  /*0000*/  IMAD.MOV.U32 R1, RZ, RZ, c[0x0][0x28] ;  /* 0x00000a00ff017624 */ /* 0x000fc600078e00ff */
[----:B------:R-:W-:Y:S01]  /*0010*/  IMAD.MOV.U32 R6, RZ, RZ, 0x7f ;  /* 0x0000007fff067424 */ /* 0x000fe200078e00ff */
[----:B------:R-:W0:Y:S01]  /*0020*/  S2R R5, SR_CTAID.X ;  /* 0x0000000000057919 */ /* 0x000e220000002500 */
[----:B------:R-:W-:Y:S01]  /*0030*/  IADD3 R1, R1, -0x128, RZ ;  /* 0xfffffed801017810 */ /* 0x000fe20007ffe0ff */
[----:B------:R-:W-:Y:S02]  /*0040*/  ULDC UR4, c[0x0][0x180] ;  /* 0x0000600000047ab9 */ /* 0x000fe40000000800 */
[----:B------:R-:W-:Y:S01]  /*0050*/  IADD3 R0, R6, c[0x0][0x17c], RZ ;  /* 0x00005f0006007a10 */ /* 0x000fe20007ffe0ff */
[----:B------:R-:W1:Y:S01]  /*0060*/  S2R R50, SR_TID.X ;  /* 0x0000000000327919 */ /* 0x000e620000002100 */
[----:B------:R-:W-:Y:S02]  /*0070*/  ULDC.64 UR6, c[0x0][0x118] ;  /* 0x0000460000067ab9 */ /* 0x000fe40000000a00 */
[----:B------:R-:W-:-:S04]  /*0080*/  SHF.R.S32.HI R3, RZ, 0x1f, R0 ;  /* 0x0000001fff037819 */ /* 0x000fc80000011400 */
[----:B------:R-:W-:-:S04]  /*0090*/  LEA.HI R3, R3, R0, RZ, 0x7 ;  /* 0x0000000003037211 */ /* 0x000fc800078f38ff */
[----:B------:R-:W-:-:S05]  /*00a0*/  SHF.R.S32.HI R3, RZ, 0x7, R3 ;  /* 0x00000007ff037819 */ /* 0x000fca0000011403 */
[----:B------:R-:W-:Y:S01]  /*00b0*/  IMAD.SHL.U32 R4, R3, 0x8, RZ ;  /* 0x0000000803047824 */ /* 0x000fe200078e00ff */
[----:B0-----:R-:W-:-:S04]  /*00c0*/  IABS R10, R5 ;  /* 0x00000005000a7213 */ /* 0x001fc80000000000 */
[-C--:B------:R-:W-:Y:S02]  /*00d0*/  IABS R7, R4.reuse ;  /* 0x0000000400077213 */ /* 0x080fe40000000000 */
[----:B------:R-:W-:Y:S02]  /*00e0*/  IABS R11, R4 ;  /* 0x00000004000b7213 */ /* 0x000fe40000000000 */
[----:B------:R-:W0:Y:S01]  /*00f0*/  I2F.RP R0, R7 ;  /* 0x0000000700007306 */ /* 0x000e220000209400 */
[----:B-1----:R-:W-:-:S07]  /*0100*/  LOP3.LUT R12, R50, 0x7f, RZ, 0xc0, !PT ;  /* 0x0000007f320c7812 */ /* 0x002fce00078ec0ff */
[----:B0-----:R-:W0:Y:S02]  /*0110*/  MUFU.RCP R0, R0 ;  /* 0x0000000000007308 */ /* 0x001e240000001000 */
[----:B0-----:R-:W-:Y:S01]  /*0120*/  IADD3 R2, R0, 0xffffffe, RZ ;  /* 0x0ffffffe00027810 */ /* 0x001fe20007ffe0ff */
[----:B------:R-:W-:-:S05]  /*0130*/  IMAD.MOV R0, RZ, RZ, -R11 ;  /* 0x000000ffff007224 */ /* 0x000fca00078e0a0b */
[----:B------:R0:W1:Y:S02]  /*0140*/  F2I.FTZ.U32.TRUNC.NTZ R3, R2 ;  /* 0x0000000200037305 */ /* 0x000064000021f000 */
[----:B0-----:R-:W-:Y:S02]  /*0150*/  IMAD.MOV.U32 R2, RZ, RZ, RZ ;  /* 0x000000ffff027224 */ /* 0x001fe400078e00ff */
[----:B-1----:R-:W-:-:S04]  /*0160*/  IMAD.MOV R8, RZ, RZ, -R3 ;  /* 0x000000ffff087224 */ /* 0x002fc800078e0a03 */
[----:B------:R-:W-:Y:S02]  /*0170*/  IMAD R9, R8, R7, RZ ;  /* 0x0000000708097224 */ /* 0x000fe400078e02ff */
[----:B------:R-:W-:Y:S02]  /*0180*/  IMAD.MOV.U32 R8, RZ, RZ, R10 ;  /* 0x000000ffff087224 */ /* 0x000fe400078e000a */
[----:B------:R-:W-:-:S06]  /*0190*/  IMAD.HI.U32 R3, R3, R9, R2 ;  /* 0x0000000903037227 */ /* 0x000fcc00078e0002 */
[----:B------:R-:W-:-:S04]  /*01a0*/  IMAD.HI.U32 R3, R3, R8, RZ ;  /* 0x0000000803037227 */ /* 0x000fc800078e00ff */
[----:B------:R-:W-:-:S05]  /*01b0*/  IMAD R0, R3, R0, R8 ;  /* 0x0000000003007224 */ /* 0x000fca00078e0208 */
[----:B------:R-:W-:-:S13]  /*01c0*/  ISETP.GT.U32.AND P1, PT, R7, R0, PT ;  /* 0x000000000700720c */ /* 0x000fda0003f24070 */
[----:B------:R-:W-:Y:S01]  /*01d0*/  @!P1 IMAD.IADD R0, R0, 0x1, -R7 ;  /* 0x0000000100009824 */ /* 0x000fe200078e0a07 */
[----:B------:R-:W-:Y:S02]  /*01e0*/  @!P1 IADD3 R3, R3, 0x1, RZ ;  /* 0x0000000103039810 */ /* 0x000fe40007ffe0ff */
[----:B------:R-:W-:Y:S02]  /*01f0*/  ISETP.NE.AND P1, PT, R4, RZ, PT ;  /* 0x000000ff0400720c */ /* 0x000fe40003f25270 */
[----:B------:R-:W-:Y:S02]  /*0200*/  ISETP.GE.U32.AND P0, PT, R0, R7, PT ;  /* 0x000000070000720c */ /* 0x000fe40003f06070 */
[----:B------:R-:W-:-:S04]  /*0210*/  LOP3.LUT R0, R5, R4, RZ, 0x3c, !PT ;  /* 0x0000000405007212 */ /* 0x000fc800078e3cff */
[----:B------:R-:W-:Y:S02]  /*0220*/  ISETP.GE.AND P2, PT, R0, RZ, PT ;  /* 0x000000ff0000720c */ /* 0x000fe40003f46270 */
[----:B------:R-:W-:-:S05]  /*0230*/  IADD3 R0, R6, c[0x0][0x178], RZ ;  /* 0x00005e0006007a10 */ /* 0x000fca0007ffe0ff */
[----:B------:R-:W-:-:S05]  /*0240*/  @P0 IADD3 R3, R3, 0x1, RZ ;  /* 0x0000000103030810 */ /* 0x000fca0007ffe0ff */
[----:B------:R-:W-:Y:S01]  /*0250*/  IMAD.MOV.U32 R2, RZ, RZ, R3 ;  /* 0x000000ffff027224 */ /* 0x000fe200078e0003 */
[----:B------:R-:W-:-:S03]  /*0260*/  SHF.R.S32.HI R3, RZ, 0x1f, R0 ;  /* 0x0000001fff037819 */ /* 0x000fc60000011400 */
[----:B------:R-:W-:Y:S01]  /*0270*/  @!P2 IMAD.MOV R2, RZ, RZ, -R2 ;  /* 0x000000ffff02a224 */ /* 0x000fe200078e0a02 */
[----:B------:R-:W-:Y:S02]  /*0280*/  @!P1 LOP3.LUT R2, RZ, R4, RZ, 0x33, !PT ;  /* 0x00000004ff029212 */ /* 0x000fe400078e33ff */
[----:B------:R-:W-:-:S03]  /*0290*/  LEA.HI R3, R3, R0, RZ, 0x7 ;  /* 0x0000000003037211 */ /* 0x000fc600078f38ff */
[----:B------:R-:W-:Y:S02]  /*02a0*/  IMAD.SHL.U32 R6, R2, 0x8, RZ ;  /* 0x0000000802067824 */ /* 0x000fe400078e00ff */
[----:B------:R-:W-:-:S03]  /*02b0*/  IMAD.MOV R2, RZ, RZ, -R2 ;  /* 0x000000ffff027224 */ /* 0x000fc600078e0a02 */
[----:B------:R-:W-:Y:S01]  /*02c0*/  LEA.HI.SX32 R3, R3, -R6, 0x19 ;  /* 0x8000000603037211 */ /* 0x000fe200078fcaff */
[----:B------:R-:W-:-:S03]  /*02d0*/  IMAD R4, R4, R2, R5 ;  /* 0x0000000204047224 */ /* 0x000fc600078e0205 */
[----:B------:R-:W-:Y:S02]  /*02e0*/  IMNMX R11, R3, 0x8, PT ;  /* 0x00000008030b7817 */ /* 0x000fe40003800200 */
[----:B------:R-:W-:Y:S02]  /*02f0*/  IABS R9, R4 ;  /* 0x0000000400097213 */ /* 0x000fe40000000000 */
[----:B------:R-:W-:-:S04]  /*0300*/  IABS R7, R11 ;  /* 0x0000000b00077213 */ /* 0x000fc80000000000 */
[----:B------:R-:W0:Y:S08]  /*0310*/  I2F.RP R0, R7 ;  /* 0x0000000700007306 */ /* 0x000e300000209400 */
[----:B0-----:R-:W0:Y:S02]  /*0320*/  MUFU.RCP R0, R0 ;  /* 0x0000000000007308 */ /* 0x001e240000001000 */
[----:B0-----:R-:W-:-:S06]  /*0330*/  IADD3 R3, R0, 0xffffffe, RZ ;  /* 0x0ffffffe00037810 */ /* 0x001fcc0007ffe0ff */
[----:B------:R-:W0:Y:S02]  /*0340*/  F2I.FTZ.U32.TRUNC.NTZ R3, R3 ;  /* 0x0000000300037305 */ /* 0x000e24000021f000 */
[----:B0-----:R-:W-:-:S04]  /*0350*/  IMAD.MOV R8, RZ, RZ, -R3 ;  /* 0x000000ffff087224 */ /* 0x001fc800078e0a03 */
[----:B------:R-:W-:Y:S01]  /*0360*/  IMAD.MOV.U32 R2, RZ, RZ, R8 ;  /* 0x000000ffff027224 */ /* 0x000fe200078e0008 */
[----:B------:R-:W-:-:S03]  /*0370*/  IABS R8, R11 ;  /* 0x0000000b00087213 */ /* 0x000fc60000000000 */
[----:B------:R-:W-:Y:S02]  /*0380*/  IMAD R5, R2, R7, RZ ;  /* 0x0000000702057224 */ /* 0x000fe400078e02ff */
[----:B------:R-:W-:Y:S02]  /*0390*/  IMAD.MOV.U32 R2, RZ, RZ, RZ ;  /* 0x000000ffff027224 */ /* 0x000fe400078e00ff */
[----:B------:R-:W-:Y:S02]  /*03a0*/  IMAD.MOV R0, RZ, RZ, -R8 ;  /* 0x000000ffff007224 */ /* 0x000fe400078e0a08 */
[----:B------:R-:W-:Y:S01]  /*03b0*/  IMAD.HI.U32 R2, R3, R5, R2 ;  /* 0x0000000503027227 */ /* 0x000fe200078e0002 */
[----:B------:R-:W-:-:S03]  /*03c0*/  SHF.R.U32.HI R3, RZ, 0x7, R50 ;  /* 0x00000007ff037819 */ /* 0x000fc60000011632 */
[----:B------:R-:W-:Y:S01]  /*03d0*/  IMAD.MOV.U32 R8, RZ, RZ, c[0x0][0x180] ;  /* 0x00006000ff087624 */ /* 0x000fe200078e00ff */
[----:B------:R-:W-:Y:S01]  /*03e0*/  SGXT.U32 R74, R3, 0x2 ;  /* 0x00000002034a781a */ /* 0x000fe20000000000 */
[----:B------:R-:W-:-:S03]  /*03f0*/  IMAD.HI.U32 R2, R2, R9, RZ ;  /* 0x0000000902027227 */ /* 0x000fc600078e00ff */
[----:B------:R-:W-:Y:S01]  /*0400*/  IADD3 R8, R8, 0x7f, RZ ;  /* 0x0000007f08087810 */ /* 0x000fe20007ffe0ff */
[----:B------:R-:W-:Y:S01]  /*0410*/  IMAD R0, R2, R0, R9 ;  /* 0x0000000002007224 */ /* 0x000fe200078e0209 */
[C---:B------:R-:W-:Y:S02]  /*0420*/  LOP3.LUT R21, R74.reuse, 0x4, RZ, 0xfc, !PT ;  /* 0x000000044a157812 */ /* 0x040fe400078efcff */
[C---:B------:R-:W-:Y:S02]  /*0430*/  LOP3.LUT R23, R74.reuse, 0x8, RZ, 0xfc, !PT ;  /* 0x000000084a177812 */ /* 0x040fe400078efcff */
[----:B------:R-:W-:Y:S02]  /*0440*/  ISETP.GT.U32.AND P1, PT, R7, R0, PT ;  /* 0x000000000700720c */ /* 0x000fe40003f24070 */
[C---:B------:R-:W-:Y:S02]  /*0450*/  LOP3.LUT R25, R74.reuse, 0xc, RZ, 0xfc, !PT ;  /* 0x0000000c4a197812 */ /* 0x040fe400078efcff */
[----:B------:R-:W-:-:S02]  /*0460*/  LOP3.LUT R27, R74, 0x10, RZ, 0xfc, !PT ;  /* 0x000000104a1b7812 */ /* 0x000fc400078efcff */
[C---:B------:R-:W-:Y:S02]  /*0470*/  LOP3.LUT R33, R74.reuse, 0x14, RZ, 0xfc, !PT ;  /* 0x000000144a217812 */ /* 0x040fe400078efcff */
[C---:B------:R-:W-:Y:S02]  /*0480*/  LOP3.LUT R35, R74.reuse, 0x18, RZ, 0xfc, !PT ;  /* 0x000000184a237812 */ /* 0x040fe400078efcff */
[C---:B------:R-:W-:Y:S02]  /*0490*/  LOP3.LUT R37, R74.reuse, 0x1c, RZ, 0xfc, !PT ;  /* 0x0000001c4a257812 */ /* 0x040fe400078efcff */
[----:B------:R-:W-:Y:S01]  /*04a0*/  LOP3.LUT R39, R74, 0x20, RZ, 0xfc, !PT ;  /* 0x000000204a277812 */ /* 0x000fe200078efcff */
[----:B------:R-:W-:Y:S01]  /*04b0*/  @!P1 IMAD.IADD R0, R0, 0x1, -R7 ;  /* 0x0000000100009824 */ /* 0x000fe200078e0a07 */
[----:B------:R-:W-:Y:S02]  /*04c0*/  @!P1 IADD3 R2, R2, 0x1, RZ ;  /* 0x0000000102029810 */ /* 0x000fe40007ffe0ff */
[----:B------:R-:W-:-:S02]  /*04d0*/  ISETP.NE.AND P1, PT, R11, RZ, PT ;  /* 0x000000ff0b00720c */ /* 0x000fc40003f25270 */
[----:B------:R-:W-:Y:S02]  /*04e0*/  ISETP.GE.U32.AND P0, PT, R0, R7, PT ;  /* 0x000000070000720c */ /* 0x000fe40003f06070 */
[----:B------:R-:W-:Y:S02]  /*04f0*/  LOP3.LUT R0, R4, R11, RZ, 0x3c, !PT ;  /* 0x0000000b04007212 */ /* 0x000fe400078e3cff */
[----:B------:R-:W-:Y:S02]  /*0500*/  LOP3.LUT R41, R74, 0x24, RZ, 0xfc, !PT ;  /* 0x000000244a297812 */ /* 0x000fe400078efcff */
[----:B------:R-:W-:Y:S02]  /*0510*/  ISETP.GE.AND P2, PT, R0, RZ, PT ;  /* 0x000000ff0000720c */ /* 0x000fe40003f46270 */
[C---:B------:R-:W-:Y:S02]  /*0520*/  LOP3.LUT R43, R74.reuse, 0x28, RZ, 0xfc, !PT ;  /* 0x000000284a2b7812 */ /* 0x040fe400078efcff */
[----:B------:R-:W-:-:S02]  /*0530*/  LOP3.LUT R45, R74, 0x2c, RZ, 0xfc, !PT ;  /* 0x0000002c4a2d7812 */ /* 0x000fc400078efcff */
[----:B------:R-:W-:Y:S02]  /*0540*/  LOP3.LUT R47, R74, 0x30, RZ, 0xfc, !PT ;  /* 0x000000304a2f7812 */ /* 0x000fe400078efcff */
[----:B------:R-:W-:Y:S02]  /*0550*/  @P0 IADD3 R2, R2, 0x1, RZ ;  /* 0x0000000102020810 */ /* 0x000fe40007ffe0ff */
[----:B------:R-:W-:Y:S02]  /*0560*/  ISETP.GT.AND P0, PT, R8, 0x7f, PT ;  /* 0x0000007f0800780c */ /* 0x000fe40003f04270 */
[C---:B------:R-:W-:Y:S01]  /*0570*/  LOP3.LUT R49, R74.reuse, 0x34, RZ, 0xfc, !PT ;  /* 0x000000344a317812 */ /* 0x040fe200078efcff */
[----:B------:R-:W-:Y:S01]  /*0580*/  @!P2 IMAD.MOV R2, RZ, RZ, -R2 ;  /* 0x000000ffff02a224 */ /* 0x000fe200078e0a02 */
[----:B------:R-:W-:Y:S02]  /*0590*/  @!P1 LOP3.LUT R2, RZ, R11, RZ, 0x33, !PT ;  /* 0x0000000bff029212 */ /* 0x000fe400078e33ff */
[----:B------:R-:W-:-:S02]  /*05a0*/  LOP3.LUT R52, R74, 0x38, RZ, 0xfc, !PT ;  /* 0x000000384a347812 */ /* 0x000fc400078efcff */
[C---:B------:R-:W-:Y:S01]  /*05b0*/  LOP3.LUT R53, R74.reuse, 0x3c, RZ, 0xfc, !PT ;  /* 0x0000003c4a357812 */ /* 0x040fe200078efcff */
[----:B------:R-:W-:Y:S01]  /*05c0*/  IMAD.MOV R0, RZ, RZ, -R2 ;  /* 0x000000ffff007224 */ /* 0x000fe200078e0a02 */
[----:B------:R-:W-:Y:S01]  /*05d0*/  LOP3.LUT R54, R74, 0x40, RZ, 0xfc, !PT ;  /* 0x000000404a367812 */ /* 0x000fe200078efcff */
[----:B------:R-:W-:Y:S01]  /*05e0*/  IMAD.SHL.U32 R2, R2, 0x80, RZ ;  /* 0x0000008002027824 */ /* 0x000fe200078e00ff */
[----:B------:R-:W-:Y:S01]  /*05f0*/  LOP3.LUT R55, R74, 0x44, RZ, 0xfc, !PT ;  /* 0x000000444a377812 */ /* 0x000fe200078efcff */
[----:B------:R-:W-:Y:S01]  /*0600*/  IMAD R0, R11, R0, R4 ;  /* 0x000000000b007224 */ /* 0x000fe200078e0204 */
[----:B------:R-:W-:Y:S02]  /*0610*/  LOP3.LUT R4, R50, 0x180, RZ, 0xc0, !PT ;  /* 0x0000018032047812 */ /* 0x000fe400078ec0ff */
[----:B------:R-:W-:Y:S01]  /*0620*/  LOP3.LUT R51, R2, R74, RZ, 0xfc, !PT ;  /* 0x0000004a02337212 */ /* 0x000fe200078efcff */
[----:B------:R-:W-:Y:S01]  /*0630*/  IMAD.IADD R0, R6, 0x1, R0 ;  /* 0x0000000106007824 */ /* 0x000fe200078e0200 */
[----:B------:R-:W-:-:S02]  /*0640*/  LOP3.LUT R76, R2, 0x4, R74, 0xfe, !PT ;  /* 0x00000004024c7812 */ /* 0x000fc400078efe4a */
[C-C-:B------:R-:W-:Y:S01]  /*0650*/  LOP3.LUT R77, R2.reuse, 0x8, R74.reuse, 0xfe, !PT ;  /* 0x00000008024d7812 */ /* 0x140fe200078efe4a */
[----:B------:R0:W-:Y:S01]  /*0660*/  STL [R1+0xf0], R51 ;  /* 0x0000f03301007387 */ /* 0x0001e20000100800 */
[----:B------:R-:W-:Y:S01]  /*0670*/  LOP3.LUT R78, R2, 0xc, R74, 0xfe, !PT ;  /* 0x0000000c024e7812 */ /* 0x000fe200078efe4a */
[----:B------:R-:W-:Y:S01]  /*0680*/  IMAD R75, R0, 0x80, R12 ;  /* 0x00000080004b7824 */ /* 0x000fe200078e020c */
[C-C-:B------:R-:W-:Y:S01]  /*0690*/  LOP3.LUT R79, R2.reuse, 0x10, R74.reuse, 0xfe, !PT ;  /* 0x00000010024f7812 */ /* 0x140fe200078efe4a */
[----:B------:R0:W-:Y:S01]  /*06a0*/  STL [R1+0xec], R76 ;  /* 0x0000ec4c01007387 */ /* 0x0001e20000100800 */
[C-C-:B------:R-:W-:Y:S02]  /*06b0*/  LOP3.LUT R80, R2.reuse, 0x14, R74.reuse, 0xfe, !PT ;  /* 0x0000001402507812 */ /* 0x140fe400078efe4a */
[C-C-:B------:R-:W-:Y:S01]  /*06c0*/  LOP3.LUT R81, R2.reuse, 0x18, R74.reuse, 0xfe, !PT ;  /* 0x0000001802517812 */ /* 0x140fe200078efe4a */
[----:B------:R0:W-:Y:S01]  /*06d0*/  STL [R1+0xe8], R77 ;  /* 0x0000e84d01007387 */ /* 0x0001e20000100800 */
[----:B------:R-:W-:-:S02]  /*06e0*/  LOP3.LUT R82, R2, 0x1c, R74, 0xfe, !PT ;  /* 0x0000001c02527812 */ /* 0x000fc400078efe4a */
[C-C-:B------:R-:W-:Y:S01]  /*06f0*/  LOP3.LUT R83, R2.reuse, 0x20, R74.reuse, 0xfe, !PT ;  /* 0x0000002002537812 */ /* 0x140fe200078efe4a */
[----:B------:R0:W-:Y:S01]  /*0700*/  STL [R1+0xe4], R78 ;  /* 0x0000e44e01007387 */ /* 0x0001e20000100800 */
[C-C-:B------:R-:W-:Y:S02]  /*0710*/  LOP3.LUT R84, R2.reuse, 0x24, R74.reuse, 0xfe, !PT ;  /* 0x0000002402547812 */ /* 0x140fe400078efe4a */
        /* <DEDUP_REMOVED lines=33> */
[C---:B------:R-:W-:Y:S01]  /*0930*/  LOP3.LUT R60, R74.reuse, 0x48, RZ, 0xfc, !PT ;  /* 0x000000484a3c7812 */ /* 0x040fe200078efcff */
[----:B------:R0:W-:Y:S01]  /*0940*/  STL [R1+0xb4], R91 ;  /* 0x0000b45b01007387 */ /* 0x0001e20000100800 */
[C---:B------:R-:W-:Y:S02]  /*0950*/  LOP3.LUT R61, R74.reuse, 0x4c, RZ, 0xfc, !PT ;  /* 0x0000004c4a3d7812 */ /* 0x040fe400078efcff */
[C---:B------:R-:W-:Y:S01]  /*0960*/  LOP3.LUT R62, R74.reuse, 0x50, RZ, 0xfc, !PT ;  /* 0x000000504a3e7812 */ /* 0x040fe200078efcff */
[----:B------:R0:W-:Y:S01]  /*0970*/  STL [R1+0xb0], R93 ;  /* 0x0000b05d01007387 */ /* 0x0001e20000100800 */
[C---:B------:R-:W-:Y:S02]  /*0980*/  LOP3.LUT R63, R74.reuse, 0x54, RZ, 0xfc, !PT ;  /* 0x000000544a3f7812 */ /* 0x040fe400078efcff */
[C---:B------:R-:W-:Y:S01]  /*0990*/  LOP3.LUT R64, R74.reuse, 0x58, RZ, 0xfc, !PT ;  /* 0x000000584a407812 */ /* 0x040fe200078efcff */
[----:B------:R0:W-:Y:S01]  /*09a0*/  STL [R1+0xac], R95 ;  /* 0x0000ac5f01007387 */ /* 0x0001e20000100800 */
[----:B------:R-:W-:-:S02]  /*09b0*/  LOP3.LUT R65, R74, 0x5c, RZ, 0xfc, !PT ;  /* 0x0000005c4a417812 */ /* 0x000fc400078efcff */
        /* <DEDUP_REMOVED lines=11> */
[----:B------:R-:W-:-:S03]  /*0a70*/  LOP3.LUT R73, R74, 0x7c, RZ, 0xfc, !PT ;  /* 0x0000007c4a497812 */ /* 0x000fc600078efcff */
[----:B------:R0:W-:Y:S04]  /*0a80*/  STL [R1+0x98], R100 ;  /* 0x0000986401007387 */ /* 0x0001e80000100800 */
        /* <DEDUP_REMOVED lines=9> */
[----:B------:R0:W-:Y:S01]  /*0b20*/  STL [R1+0xf4], R75 ;  /* 0x0000f44b01007387 */ /* 0x0001e20000100800 */
[----:B------:R-:W-:Y:S05]  /*0b30*/  @P0 BRA `(.L_x_0) ;  /* 0x000000b000000947 */ /* 0x000fea0003800000 */
[----:B------:R-:W-:Y:S01]  /*0b40*/  IMAD.SHL.U32 R0, R50, 0x40, RZ ;  /* 0x0000004032007824 */ /* 0x000fe200078e00ff */
[----:B------:R-:W-:Y:S01]  /*0b50*/  CS2R R56, SRZ ;  /* 0x0000000000387805 */ /* 0x000fe2000001ff00 */
[----:B------:R-:W-:Y:S01]  /*0b60*/  CS2R R2, SRZ ;  /* 0x0000000000027805 */ /* 0x000fe2000001ff00 */
[----:B------:R-:W-:Y:S01]  /*0b70*/  CS2R R28, SRZ ;  /* 0x00000000001c7805 */ /* 0x000fe2000001ff00 */
[----:B------:R-:W-:Y:S01]  /*0b80*/  CS2R R14, SRZ ;  /* 0x00000000000e7805 */ /* 0x000fe2000001ff00 */
[----:B------:R1:W-:Y:S01]  /*0b90*/  STL [R1+0xf8], R0 ;  /* 0x0000f80001007387 */ /* 0x0003e20000100800 */
[----:B------:R-:W-:Y:S01]  /*0ba0*/  CS2R R58, SRZ ;  /* 0x00000000003a7805 */ /* 0x000fe2000001ff00 */
[----:B------:R-:W-:Y:S01]  /*0bb0*/  CS2R R12, SRZ ;  /* 0x00000000000c7805 */ /* 0x000fe2000001ff00 */
[----:B------:R-:W-:Y:S01]  /*0bc0*/  CS2R R30, SRZ ;  /* 0x00000000001e7805 */ /* 0x000fe2000001ff00 */
[----:B------:R-:W-:Y:S01]  /*0bd0*/  CS2R R10, SRZ ;  /* 0x00000000000a7805 */ /* 0x000fe2000001ff00 */
[----:B------:R-:W-:Y:S05]  /*0be0*/  BRA `(.L_x_1) ;  /* 0x00005a1000007947 */ /* 0x000fea0003800000 */
.L_x_0:
[----:B------:R-:W-:Y:S01]  /*0bf0*/  IABS R7, c[0x0][0x17c] ;  /* 0x00005f0000077a13 */ /* 0x000fe20000000000 */
[C---:B------:R-:W-:Y:S01]  /*0c00*/  IMAD.SHL.U32 R13, R50.reuse, 0x2, RZ ;  /* 0x00000002320d7824 */ /* 0x040fe200078e00ff */
[----:B------:R-:W-:Y:S01]  /*0c10*/  IABS R10, c[0x0][0x178] ;  /* 0x00005e00000a7a13 */ /* 0x000fe20000000000 */
[----:B------:R-:W-:Y:S01]  /*0c20*/  CS2R R56, SRZ ;  /* 0x0000000000387805 */ /* 0x000fe2000001ff00 */
[----:B------:R-:W1:Y:S01]  /*0c30*/  I2F.RP R0, R7 ;  /* 0x0000000700007306 */ /* 0x000e620000209400 */
[----:B------:R-:W-:Y:S01]  /*0c40*/  LOP3.LUT R9, R50, 0x7, RZ, 0xc0, !PT ;  /* 0x0000000732097812 */ /* 0x000fe200078ec0ff */
[----:B------:R-:W-:Y:S01]  /*0c50*/  CS2R R58, SRZ ;  /* 0x00000000003a7805 */ /* 0x000fe2000001ff00 */
[----:B------:R-:W-:-:S02]  /*0c60*/  SHF.R.U32.HI R12, RZ, 0x3, R4 ;  /* 0x00000003ff0c7819 */ /* 0x000fc40000011604 */
[----:B------:R-:W-:Y:S01]  /*0c70*/  LOP3.LUT R15, R13, 0x10, RZ, 0xc0, !PT ;  /* 0x000000100d0f7812 */ /* 0x000fe200078ec0ff */
[----:B------:R-:W-:Y:S01]  /*0c80*/  IMAD.SHL.U32 R11, R9, 0x100, RZ ;  /* 0x00000100090b7824 */ /* 0x000fe200078e00ff */
[----:B------:R-:W-:Y:S01]  /*0c90*/  IABS R18, R117 ;  /* 0x0000007500127213 */ /* 0x000fe20000000000 */
[----:B------:R-:W2:Y:S01]  /*0ca0*/  I2F.RP R6, R10 ;  /* 0x0000000a00067306 */ /* 0x000ea20000209400 */
[----:B------:R-:W-:Y:S02]  /*0cb0*/  LEA.HI R15, R4, R15, RZ, 0x1e ;  /* 0x0000000f040f7211 */ /* 0x000fe400078ff0ff */
[----:B------:R-:W-:Y:S02]  /*0cc0*/  IABS R44, R111 ;  /* 0x0000006f002c7213 */ /* 0x000fe40000000000 */
[----:B------:R-:W-:Y:S02]  /*0cd0*/  IABS R14, R113 ;  /* 0x00000071000e7213 */ /* 0x000fe40000000000 */
[----:B------:R-:W-:Y:S01]  /*0ce0*/  IABS R42, R107 ;  /* 0x0000006b002a7213 */ /* 0x000fe20000000000 */
[----:B-1----:R-:W1:Y:S01]  /*0cf0*/  MUFU.RCP R0, R0 ;  /* 0x0000000000007308 */ /* 0x002e620000001000 */
[----:B------:R-:W-:-:S02]  /*0d00*/  IABS R48, R105 ;  /* 0x0000006900307213 */ /* 0x000fc40000000000 */
[----:B------:R-:W-:Y:S02]  /*0d10*/  IABS R16, R115 ;  /* 0x0000007300107213 */ /* 0x000fe40000000000 */
[----:B------:R-:W-:Y:S02]  /*0d20*/  IABS R46, R101 ;  /* 0x00000065002e7213 */ /* 0x000fe40000000000 */
[----:B------:R-:W-:Y:S01]  /*0d30*/  IABS R108, R100 ;  /* 0x00000064006c7213 */ /* 0x000fe20000000000 */
[----:B--2---:R-:W2:Y:S01]  /*0d40*/  MUFU.RCP R6, R6 ;  /* 0x0000000600067308 */ /* 0x004ea20000001000 */
[----:B------:R-:W-:Y:S02]  /*0d50*/  IABS R106, R99 ;  /* 0x00000063006a7213 */ /* 0x000fe40000000000 */
[----:B------:R-:W-:Y:S02]  /*0d60*/  IABS R104, R98 ;  /* 0x0000006200687213 */ /* 0x000fe40000000000 */
[----:B------:R-:W-:-:S02]  /*0d70*/  IABS R40, R103 ;  /* 0x0000006700287213 */ /* 0x000fc40000000000 */
[----:B------:R-:W-:Y:S02]  /*0d80*/  IABS R110, R96 ;  /* 0x00000060006e7213 */ /* 0x000fe40000000000 */
[----:B-1----:R-:W-:Y:S02]  /*0d90*/  IADD3 R2, R0, 0xffffffe, RZ ;  /* 0x0ffffffe00027810 */ /* 0x002fe40007ffe0ff */
[----:B------:R-:W-:Y:S02]  /*0da0*/  LOP3.LUT R0, R12, 0x3fe, R13, 0x78, !PT ;  /* 0x000003fe0c007812 */ /* 0x000fe400078e780d */
[----:B------:R-:W1:Y:S01]  /*0db0*/  F2I.FTZ.U32.TRUNC.NTZ R3, R2 ;  /* 0x0000000200037305 */ /* 0x000e62000021f000 */
[----:B------:R-:W-:Y:S02]  /*0dc0*/  IABS R112, R95 ;  /* 0x0000005f00707213 */ /* 0x000fe40000000000 */
[----:B--2---:R-:W-:Y:S01]  /*0dd0*/  IADD3 R5, R6, 0xffffffe, RZ ;  /* 0x0ffffffe06057810 */ /* 0x004fe20007ffe0ff */
[----:B------:R-:W-:Y:S01]  /*0de0*/  IMAD.SHL.U32 R6, R9, 0x10, RZ ;  /* 0x0000001009067824 */ /* 0x000fe200078e00ff */
[----:B------:R-:W-:-:S02]  /*0df0*/  IABS R102, R97 ;  /* 0x0000006100667213 */ /* 0x000fc40000000000 */
[----:B------:R-:W-:Y:S01]  /*0e00*/  IABS R114, R93 ;  /* 0x0000005d00727213 */ /* 0x000fe20000000000 */
[----:B------:R-:W-:Y:S01]  /*0e10*/  IMAD.IADD R12, R11, 0x1, R6 ;  /* 0x000000010b0c7824 */ /* 0x000fe200078e0206 */
[----:B------:R-:W2:Y:S01]  /*0e20*/  F2I.FTZ.U32.TRUNC.NTZ R5, R5 ;  /* 0x0000000500057305 */ /* 0x000ea2000021f000 */
[----:B------:R-:W-:Y:S02]  /*0e30*/  LOP3.LUT R13, R6, 0x30, R13, 0x78, !PT ;  /* 0x00000030060d7812 */ /* 0x000fe400078e780d */
[----:B------:R-:W-:Y:S02]  /*0e40*/  IABS R116, R91 ;  /* 0x0000005b00747213 */ /* 0x000fe40000000000 */
[----:B------:R-:W-:Y:S01]  /*0e50*/  LOP3.LUT R12, R12, R15, RZ, 0x3c, !PT ;  /* 0x0000000f0c0c7212 */ /* 0x000fe200078e3cff */
[----:B-1----:R-:W-:Y:S01]  /*0e60*/  IMAD.MOV R2, RZ, RZ, -R3 ;  /* 0x000000ffff027224 */ /* 0x002fe200078e0a03 */
[----:B------:R-:W-:Y:S02]  /*0e70*/  IABS R118, R90 ;  /* 0x0000005a00767213 */ /* 0x000fe40000000000 */
[----:B------:R-:W-:Y:S01]  /*0e80*/  IABS R38, R89 ;  /* 0x0000005900267213 */ /* 0x000fe20000000000 */
[----:B------:R-:W-:Y:S01]  /*0e90*/  IMAD R9, R2, R7, RZ ;  /* 0x0000000702097224 */ /* 0x000fe200078e02ff */
[----:B------:R-:W-:Y:S01]  /*0ea0*/  IABS R36, R87 ;  /* 0x0000005700247213 */ /* 0x000fe20000000000 */
[----:B------:R-:W-:Y:S01]  /*0eb0*/  IMAD.MOV.U32 R2, RZ, RZ, RZ ;  /* 0x000000ffff027224 */ /* 0x000fe200078e00ff */
[----:B------:R-:W-:Y:S01]  /*0ec0*/  IABS R30, R84 ;  /* 0x00000054001e7213 */ /* 0x000fe20000000000 */
[----:B--2---:R-:W-:Y:S01]  /*0ed0*/  IMAD.MOV R4, RZ, RZ, -R5 ;  /* 0x000000ffff047224 */ /* 0x004fe200078e0a05 */
[----:B------:R-:W-:Y:S01]  /*0ee0*/  IABS R24, R82 ;  /* 0x0000005200187213 */ /* 0x000fe20000000000 */
[----:B------:R-:W-:Y:S01]  /*0ef0*/  IMAD.HI.U32 R2, R3, R9, R2 ;  /* 0x0000000903027227 */ /* 0x000fe200078e0002 */
[----:B------:R-:W-:-:S02]  /*0f00*/  IABS R9, R109 ;  /* 0x0000006d00097213 */ /* 0x000fc40000000000 */
[----:B------:R-:W-:Y:S01]  /*0f10*/  IABS R32, R85 ;  /* 0x0000005500207213 */ /* 0x000fe20000000000 */
[----:B------:R-:W-:Y:S01]  /*0f20*/  IMAD.MOV.U32 R15, RZ, RZ, R4 ;  /* 0x000000ffff0f7224 */ /* 0x000fe200078e0004 */
[----:B------:R-:W-:Y:S01]  /*0f30*/  IABS R92, R80 ;  /* 0x00000050005c7213 */ /* 0x000fe20000000000 */
[----:B------:R-:W-:Y:S01]  /*0f40*/  IMAD.MOV.U32 R4, RZ, RZ, RZ ;  /* 0x000000ffff047224 */ /* 0x000fe200078e00ff */
[----:B------:R-:W-:Y:S01]  /*0f50*/  IABS R28, R83 ;  /* 0x00000053001c7213 */ /* 0x000fe20000000000 */
[----:B------:R-:W-:Y:S01]  /*0f60*/  IMAD R3, R15, R10, RZ ;  /* 0x0000000a0f037224 */ /* 0x000fe200078e02ff */
[----:B------:R-:W-:Y:S01]  /*0f70*/  IABS R15, R86 ;  /* 0x00000056000f7213 */ /* 0x000fe20000000000 */
[----:B------:R-:W-:Y:S01]  /*0f80*/  IMAD.HI.U32 R6, R2, R14, RZ ;  /* 0x0000000e02067227 */ /* 0x000fe200078e00ff */
[----:B------:R-:W-:Y:S02]  /*0f90*/  IABS R88, R81 ;  /* 0x0000005100587213 */ /* 0x000fe40000000000 */
[----:B------:R-:W-:Y:S01]  /*0fa0*/  IABS R26, R79 ;  /* 0x0000004f001a7213 */ /* 0x000fe20000000000 */
[----:B------:R-:W-:Y:S01]  /*0fb0*/  IMAD.HI.U32 R5, R5, R3, R4 ;  /* 0x0000000305057227 */ /* 0x000fe200078e0004 */
[----:B------:R-:W-:-:S02]  /*0fc0*/  IABS R22, R78 ;  /* 0x0000004e00167213 */ /* 0x000fc40000000000 */
[----:B------:R-:W-:Y:S01]  /*0fd0*/  IABS R94, R77 ;  /* 0x0000004d005e7213 */ /* 0x000fe20000000000 */
[----:B------:R-:W-:Y:S01]  /*0fe0*/  IMAD.HI.U32 R3, R2, R18, RZ ;  /* 0x0000001202037227 */ /* 0x000fe200078e00ff */
[----:B------:R-:W-:-:S03]  /*0ff0*/  IABS R34, R76 ;  /* 0x0000004c00227213 */ /* 0x000fc60000000000 */
[----:B------:R-:W-:Y:S02]  /*1000*/  IMAD.MOV R3, RZ, RZ, -R3 ;  /* 0x000000ffff037224 */ /* 0x000fe400078e0a03 */
[----:B------:R-:W-:Y:S02]  /*1010*/  IMAD.MOV R6, RZ, RZ, -R6 ;  /* 0x000000ffff067224 */ /* 0x000fe400078e0a06 */
[----:B------:R-:W-:Y:S02]  /*1020*/  IMAD R18, R7, R3, R18 ;  /* 0x0000000307127224 */ /* 0x000fe400078e0212 */
[----:B------:R-:W-:-:S03]  /*1030*/  IMAD.HI.U32 R3, R2, R44, RZ ;  /* 0x0000002c02037227 */ /* 0x000fc600078e00ff */
[C---:B------:R-:W-:Y:S01]  /*1040*/  ISETP.GT.U32.AND P1, PT, R7.reuse, R18, PT ;  /* 0x000000120700720c */ /* 0x040fe20003f24070 */
[----:B------:R-:W-:Y:S02]  /*1050*/  IMAD.MOV R3, RZ, RZ, -R3 ;  /* 0x000000ffff037224 */ /* 0x000fe400078e0a03 */
[C---:B------:R-:W-:Y:S02]  /*1060*/  IMAD R14, R7.reuse, R6, R14 ;  /* 0x00000006070e7224 */ /* 0x040fe400078e020e */
[C---:B------:R-:W-:Y:S02]  /*1070*/  IMAD R44, R7.reuse, R3, R44 ;  /* 0x00000003072c7224 */ /* 0x040fe400078e022c */
[C---:B------:R-:W-:Y:S01]  /*1080*/  IMAD.HI.U32 R3, R2.reuse, R42, RZ ;  /* 0x0000002a02037227 */ /* 0x040fe200078e00ff */
[C---:B------:R-:W-:Y:S02]  /*1090*/  ISETP.GT.U32.AND P2, PT, R7.reuse, R14, PT ;  /* 0x0000000e0700720c */ /* 0x040fe40003f44070 */
[----:B------:R-:W-:Y:S01]  /*10a0*/  ISETP.GT.U32.AND P3, PT, R7, R44, PT ;  /* 0x0000002c0700720c */ /* 0x000fe20003f64070 */
[----:B------:R-:W-:-:S04]  /*10b0*/  IMAD.HI.U32 R6, R2, R48, RZ ;  /* 0x0000003002067227 */ /* 0x000fc800078e00ff */
[----:B------:R-:W-:-:S04]  /*10c0*/  IMAD.HI.U32 R4, R2, R16, RZ ;  /* 0x0000001002047227 */ /* 0x000fc800078e00ff */
[----:B------:R-:W-:Y:S02]  /*10d0*/  IMAD.MOV R3, RZ, RZ, -R3 ;  /* 0x000000ffff037224 */ /* 0x000fe400078e0a03 */
[----:B------:R-:W-:Y:S02]  /*10e0*/  IMAD.MOV R6, RZ, RZ, -R6 ;  /* 0x000000ffff067224 */ /* 0x000fe400078e0a06 */
[----:B------:R-:W-:Y:S02]  /*10f0*/  IMAD.MOV R4, RZ, RZ, -R4 ;  /* 0x000000ffff047224 */ /* 0x000fe400078e0a04 */
[----:B------:R-:W-:Y:S02]  /*1100*/  IMAD R42, R7, R3, R42 ;  /* 0x00000003072a7224 */ /* 0x000fe400078e022a */
[----:B------:R-:W-:-:S03]  /*1110*/  IMAD.HI.U32 R3, R2, R46, RZ ;  /* 0x0000002e02037227 */ /* 0x000fc600078e00ff */
[C---:B------:R-:W-:Y:S01]  /*1120*/  ISETP.GT.U32.AND P0, PT, R7.reuse, R42, PT ;  /* 0x0000002a0700720c */ /* 0x040fe20003f04070 */
[C---:B------:R-:W-:Y:S02]  /*1130*/  IMAD R48, R7.reuse, R6, R48 ;  /* 0x0000000607307224 */ /* 0x040fe400078e0230 */
[----:B------:R-:W-:Y:S02]  /*1140*/  IMAD R16, R7, R4, R16 ;  /* 0x0000000407107224 */ /* 0x000fe400078e0210 */
[----:B------:R-:W-:-:S03]  /*1150*/  IMAD.HI.U32 R6, R2, R108, RZ ;  /* 0x0000006c02067227 */ /* 0x000fc600078e00ff */
[----:B------:R-:W-:Y:S01]  /*1160*/  ISETP.GT.U32.AND P5, PT, R7, R16, PT ;  /* 0x000000100700720c */ /* 0x000fe20003fa4070 */
[----:B------:R-:W-:-:S04]  /*1170*/  IMAD.HI.U32 R4, R2, R9, RZ ;  /* 0x0000000902047227 */ /* 0x000fc800078e00ff */
[----:B------:R-:W-:Y:S02]  /*1180*/  IMAD.MOV R3, RZ, RZ, -R3 ;  /* 0x000000ffff037224 */ /* 0x000fe400078e0a03 */
[----:B------:R-:W-:Y:S02]  /*1190*/  IMAD.MOV R6, RZ, RZ, -R6 ;  /* 0x000000ffff067224 */ /* 0x000fe400078e0a06 */
[----:B------:R-:W-:Y:S02]  /*11a0*/  IMAD.MOV R4, RZ, RZ, -R4 ;  /* 0x000000ffff047224 */ /* 0x000fe400078e0a04 */
[----:B------:R-:W-:Y:S02]  /*11b0*/  IMAD R46, R7, R3, R46 ;  /* 0x00000003072e7224 */ /* 0x000fe400078e022e */
[----:B------:R-:W-:-:S04]  /*11c0*/  IMAD.HI.U32 R3, R2, R106, RZ ;  /* 0x0000006a02037227 */ /* 0x000fc800078e00ff */
        /* <DEDUP_REMOVED lines=12> */
[----:B------:R-:W-:-:S04]  /*1290*/  IMAD.HI.U32 R6, R2, R112, RZ ;  /* 0x0000007002067227 */ /* 0x000fc800078e00ff */
        /* <DEDUP_REMOVED lines=15> */
[----:B------:R-:W-:Y:S02]  /*1390*/  IMAD R116, R7, R6, R116 ;  /* 0x0000000607747224 */ /* 0x000fe400078e0274 */
[----:B------:R-:W-:-:S04]  /*13a0*/  IMAD.HI.U32 R6, R2, R36, RZ ;  /* 0x0000002402067227 */ /* 0x000fc800078e00ff */
[----:B------:R-:W-:Y:S02]  /*13b0*/  IMAD R118, R7, R9, R118 ;  /* 0x0000000907767224 */ /* 0x000fe400078e0276 */
[----:B------:R-:W-:Y:S02]  /*13c0*/  IMAD.MOV R3, RZ, RZ, -R3 ;  /* 0x000000ffff037224 */ /* 0x000fe400078e0a03 */
[----:B------:R-:W-:-:S04]  /*13d0*/  IMAD.HI.U32 R9, R2, R30, RZ ;  /* 0x0000001e02097227 */ /* 0x000fc800078e00ff */
[----:B------:R-:W-:Y:S02]  /*13e0*/  IMAD.MOV R6, RZ, RZ, -R6 ;  /* 0x000000ffff067224 */ /* 0x000fe400078e0a06 */
[----:B------:R-:W-:Y:S02]  /*13f0*/  IMAD R38, R7, R3, R38 ;  /* 0x0000000307267224 */ /* 0x000fe400078e0226 */
[----:B------:R-:W-:Y:S02]  /*1400*/  IMAD.MOV R19, RZ, RZ, -R9 ;  /* 0x000000ffff137224 */ /* 0x000fe400078e0a09 */
[----:B------:R-:W-:-:S04]  /*1410*/  IMAD.HI.U32 R3, R2, R15, RZ ;  /* 0x0000000f02037227 */ /* 0x000fc800078e00ff */
[----:B------:R-:W-:-:S04]  /*1420*/  IMAD.HI.U32 R9, R2, R24, RZ ;  /* 0x0000001802097227 */ /* 0x000fc800078e00ff */
[----:B------:R-:W-:Y:S02]  /*1430*/  IMAD R36, R7, R6, R36 ;  /* 0x0000000607247224 */ /* 0x000fe400078e0224 */
[----:B------:R-:W-:-:S04]  /*1440*/  IMAD.HI.U32 R6, R2, R32, RZ ;  /* 0x0000002002067227 */ /* 0x000fc800078e00ff */
[----:B------:R-:W-:Y:S02]  /*1450*/  IMAD.MOV R20, RZ, RZ, -R3 ;  /* 0x000000ffff147224 */ /* 0x000fe400078e0a03 */
[----:B------:R-:W-:Y:S02]  /*1460*/  IMAD.MOV R9, RZ, RZ, -R9 ;  /* 0x000000ffff097224 */ /* 0x000fe400078e0a09 */
[----:B------:R-:W-:Y:S02]  /*1470*/  IMAD.MOV R17, RZ, RZ, -R6 ;  /* 0x000000ffff117224 */ /* 0x000fe400078e0a06 */
[C---:B------:R-:W-:Y:S01]  /*1480*/  IMAD R6, R7.reuse, R20, R15 ;  /* 0x0000001407067224 */ /* 0x040fe200078e020f */
[----:B------:R-:W-:Y:S01]  /*1490*/  IABS R20, R51 ;  /* 0x0000003300147213 */ /* 0x000fe20000000000 */
[----:B------:R-:W-:Y:S02]  /*14a0*/  IMAD R24, R7, R9, R24 ;  /* 0x0000000907187224 */ /* 0x000fe400078e0218 */
[----:B------:R-:W-:-:S04]  /*14b0*/  IMAD.HI.U32 R9, R2, R92, RZ ;  /* 0x0000005c02097227 */ /* 0x000fc800078e00ff */
[----:B------:R-:W-:Y:S02]  /*14c0*/  IMAD R32, R7, R17, R32 ;  /* 0x0000001107207224 */ /* 0x000fe400078e0220 */
[----:B------:R-:W-:Y:S02]  /*14d0*/  IMAD.MOV R17, RZ, RZ, -R9 ;  /* 0x000000ffff117224 */ /* 0x000fe400078e0a09 */
[----:B------:R-:W-:-:S04]  /*14e0*/  IMAD.HI.U32 R9, R2, R20, RZ ;  /* 0x0000001402097227 */ /* 0x000fc800078e00ff */
[----:B------:R-:W-:Y:S02]  /*14f0*/  IMAD.MOV R9, RZ, RZ, -R9 ;  /* 0x000000ffff097224 */ /* 0x000fe400078e0a09 */
[--C-:B------:R-:W-:Y:S02]  /*1500*/  @!P1 IMAD.IADD R18, R18, 0x1, -R7.reuse ;  /* 0x0000000112129824 */ /* 0x100fe400078e0a07 */
[C---:B------:R-:W-:Y:S02]  /*1510*/  IMAD R20, R7.reuse, R9, R20 ;  /* 0x0000000907147224 */ /* 0x040fe400078e0214 */
[--C-:B------:R-:W-:Y:S02]  /*1520*/  @!P5 IMAD.IADD R16, R16, 0x1, -R7.reuse ;  /* 0x000000011010d824 */ /* 0x100fe400078e0a07 */
[--C-:B------:R-:W-:Y:S01]  /*1530*/  @!P2 IMAD.IADD R14, R14, 0x1, -R7.reuse ;  /* 0x000000010e0ea824 */ /* 0x100fe200078e0a07 */
[C---:B------:R-:W-:Y:S01]  /*1540*/  ISETP.GT.U32.AND P6, PT, R7.reuse, R20, PT ;  /* 0x000000140700720c */ /* 0x040fe20003fc4070 */
[--C-:B------:R-:W-:Y:S01]  /*1550*/  @!P3 IMAD.IADD R44, R44, 0x1, -R7.reuse ;  /* 0x000000012c2cb824 */ /* 0x100fe200078e0a07 */
[C---:B------:R-:W-:Y:S01]  /*1560*/  ISETP.GT.U32.AND P2, PT, R7.reuse, R18, PT ;  /* 0x000000120700720c */ /* 0x040fe20003f44070 */
[--C-:B------:R-:W-:Y:S01]  /*1570*/  @!P4 IMAD.IADD R4, R4, 0x1, -R7.reuse ;  /* 0x000000010404c824 */ /* 0x100fe200078e0a07 */
[C---:B------:R-:W-:Y:S01]  /*1580*/  ISETP.GT.U32.AND P3, PT, R7.reuse, R16, PT ;  /* 0x000000100700720c */ /* 0x040fe20003f64070 */
[----:B------:R-:W-:Y:S01]  /*1590*/  @!P0 IMAD.IADD R42, R42, 0x1, -R7 ;  /* 0x000000012a2a8824 */ /* 0x000fe200078e0a07 */
[C---:B------:R-:W-:Y:S01]  /*15a0*/  ISETP.GT.U32.AND P4, PT, R7.reuse, R14, PT ;  /* 0x0000000e0700720c */ /* 0x040fe20003f84070 */
[----:B------:R-:W-:Y:S01]  /*15b0*/  IMAD.HI.U32 R3, R2, R28, RZ ;  /* 0x0000001c02037227 */ /* 0x000fe200078e00ff */
[----:B------:R-:W-:-:S02]  /*15c0*/  ISETP.GT.U32.AND P5, PT, R7, R44, PT ;  /* 0x0000002c0700720c */ /* 0x000fc40003fa4070 */
[C---:B------:R-:W-:Y:S01]  /*15d0*/  ISETP.GT.U32.AND P0, PT, R7.reuse, R4, PT ;  /* 0x000000040700720c */ /* 0x040fe20003f04070 */
[----:B------:R-:W-:Y:S02]  /*15e0*/  IMAD.MOV R3, RZ, RZ, -R3 ;  /* 0x000000ffff037224 */ /* 0x000fe400078e0a03 */
[--C-:B------:R-:W-:Y:S01]  /*15f0*/  @!P6 IMAD.IADD R20, R20, 0x1, -R7.reuse ;  /* 0x000000011414e824 */ /* 0x100fe200078e0a07 */
[C---:B------:R-:W-:Y:S01]  /*1600*/  ISETP.GT.U32.AND P6, PT, R7.reuse, R42, PT ;  /* 0x0000002a0700720c */ /* 0x040fe20003fc4070 */
        /* <DEDUP_REMOVED lines=10> */
[C---:B------:R-:W-:Y:S01]  /*16b0*/  IMAD R28, R7.reuse, R3, R28 ;  /* 0x00000003071c7224 */ /* 0x040fe200078e021c */
        /* <DEDUP_REMOVED lines=14> */
[----:B------:R-:W-:Y:S01]  /*17a0*/  ISETP.GT.U32.AND P0, PT, R7, R38, PT ;  /* 0x000000260700720c */ /* 0x000fe20003f04070 */
[----:B------:R-:W-:-:S02]  /*17b0*/  @!P6 IMAD.IADD R102, R102, 0x1, -R7 ;  /* 0x000000016666e824 */ /* 0x000fc400078e0a07 */
        /* <DEDUP_REMOVED lines=11> */
[----:B------:R-:W-:-:S03]  /*1870*/  ISETP.GT.U32.AND P6, PT, R7, R48, PT ;  /* 0x000000300700720c */ /* 0x000fc60003fc4070 */
[----:B------:R-:W-:-:S04]  /*1880*/  IMAD.HI.U32 R15, R2, R26, RZ ;  /* 0x0000001a020f7227 */ /* 0x000fc800078e00ff */
        /* <DEDUP_REMOVED lines=11> */
[----:B------:R-:W-:Y:S01]  /*1940*/  ISETP.GT.U32.AND P5, PT, R7, R118, PT ;  /* 0x000000760700720c */ /* 0x000fe20003fa4070 */
[----:B------:R-:W-:-:S02]  /*1950*/  IMAD.MOV R3, RZ, RZ, -R3 ;  /* 0x000000ffff037224 */ /* 0x000fc400078e0a03 */
[----:B------:R-:W-:Y:S01]  /*1960*/  @!P1 IMAD.IADD R40, R40, 0x1, -R7 ;  /* 0x0000000128289824 */ /* 0x000fe200078e0a07 */
[C---:B------:R-:W-:Y:S01]  /*1970*/  ISETP.GT.U32.AND P1, PT, R7.reuse, R110, PT ;  /* 0x0000006e0700720c */ /* 0x040fe20003f24070 */
[----:B------:R-:W-:Y:S02]  /*1980*/  IMAD.MOV R15, RZ, RZ, -R15 ;  /* 0x000000ffff0f7224 */ /* 0x000fe400078e0a0f */
[----:B------:R-:W-:Y:S02]  /*1990*/  IMAD R88, R7, R3, R88 ;  /* 0x0000000307587224 */ /* 0x000fe400078e0258 */
[----:B------:R-:W-:-:S04]  /*19a0*/  IMAD.HI.U32 R3, R2, R22, RZ ;  /* 0x0000001602037227 */ /* 0x000fc800078e00ff */
[C---:B------:R-:W-:Y:S01]  /*19b0*/  IMAD R26, R7.reuse, R15, R26 ;  /* 0x0000000f071a7224 */ /* 0x040fe200078e021a */
[----:B------:R-:W-:Y:S01]  /*19c0*/  IABS R15, R75 ;  /* 0x0000004b000f7213 */ /* 0x000fe20000000000 */
[C---:B------:R-:W-:Y:S02]  /*19d0*/  IMAD R30, R7.reuse, R19, R30 ;  /* 0x00000013071e7224 */ /* 0x040fe400078e021e */
[----:B------:R-:W-:Y:S02]  /*19e0*/  IMAD.MOV R3, RZ, RZ, -R3 ;  /* 0x000000ffff037224 */ /* 0x000fe400078e0a03 */
[----:B------:R-:W-:Y:S01]  /*19f0*/  @!P6 IMAD.IADD R48, R48, 0x1, -R7 ;  /* 0x000000013030e824 */ /* 0x000fe200078e0a07 */
[C---:B------:R-:W-:Y:S01]  /*1a00*/  ISETP.GT.U32.AND P6, PT, R7.reuse, R38, PT ;  /* 0x000000260700720c */ /* 0x040fe20003fc4070 */
[----:B------:R-:W-:Y:S02]  /*1a10*/  IMAD.MOV.U32 R9, RZ, RZ, R15 ;  /* 0x000000ffff097224 */ /* 0x000fe400078e000f */
[----:B------:R-:W-:-:S02]  /*1a20*/  IMAD R22, R7, R3, R22 ;  /* 0x0000000307167224 */ /* 0x000fc400078e0216 */
        /* <DEDUP_REMOVED lines=12> */
[----:B------:R-:W-:-:S04]  /*1af0*/  IMAD.HI.U32 R3, R2, R94, RZ ;  /* 0x0000005e02037227 */ /* 0x000fc800078e00ff */
[----:B------:R-:W-:-:S04]  /*1b00*/  IMAD.HI.U32 R2, R2, R34, RZ ;  /* 0x0000002202027227 */ /* 0x000fc800078e00ff */
[----:B------:R-:W-:-:S04]  /*1b10*/  IMAD.HI.U32 R5, R5, R9, RZ ;  /* 0x0000000905057227 */ /* 0x000fc800078e00ff */
[----:B------:R-:W-:Y:S02]  /*1b20*/  IMAD.MOV R3, RZ, RZ, -R3 ;  /* 0x000000ffff037224 */ /* 0x000fe400078e0a03 */
[----:B------:R-:W-:Y:S02]  /*1b30*/  IMAD.MOV R2, RZ, RZ, -R2 ;  /* 0x000000ffff027224 */ /* 0x000fe400078e0a02 */
[----:B------:R-:W-:Y:S02]  /*1b40*/  IMAD.MOV R5, RZ, RZ, -R5 ;  /* 0x000000ffff057224 */ /* 0x000fe400078e0a05 */
[C---:B------:R-:W-:Y:S02]  /*1b50*/  IMAD R92, R7.reuse, R17, R92 ;  /* 0x00000011075c7224 */ /* 0x040fe400078e025c */
[C---:B------:R-:W-:Y:S01]  /*1b60*/  IMAD R94, R7.reuse, R3, R94 ;  /* 0x00000003075e7224 */ /* 0x040fe200078e025e */
[----:B------:R-:W-:Y:S01]  /*1b70*/  SHF.R.S32.HI R3, RZ, 0x1f, R8 ;  /* 0x0000001fff037819 */ /* 0x000fe20000011408 */
[----:B------:R-:W-:-:S02]  /*1b80*/  IMAD R34, R7, R2, R34 ;  /* 0x0000000207227224 */ /* 0x000fc400078e0222 */
[----:B------:R-:W-:Y:S01]  /*1b90*/  IMAD R9, R10, R5, R9 ;  /* 0x000000050a097224 */ /* 0x000fe200078e0209 */
[----:B------:R-:W-:Y:S01]  /*1ba0*/  LEA.HI R8, R3, R8, RZ, 0x7 ;  /* 0x0000000803087211 */ /* 0x000fe200078f38ff */
        /* <DEDUP_REMOVED lines=26> */
[----:B------:R-:W-:Y:S01]  /*1d50*/  @!P5 IMAD.IADD R9, R9, 0x1, -R10 ;  /* 0x000000010909d824 */ /* 0x000fe200078e0a0a */
[C---:B------:R-:W-:Y:S01]  /*1d60*/  ISETP.GT.U32.AND P5, PT, R7.reuse, R88, PT ;  /* 0x000000580700720c */ /* 0x040fe20003fa4070 */
[----:B------:R-:W-:Y:S01]  /*1d70*/  IMAD.SHL.U32 R2, R50, 0x80, RZ ;  /* 0x0000008032027824 */ /* 0x000fe200078e00ff */
[----:B------:R-:W-:Y:S01]  /*1d80*/  SHF.R.S32.HI R8, RZ, 0x7, R8 ;  /* 0x00000007ff087819 */ /* 0x000fe20000011408 */
        /* <DEDUP_REMOVED lines=9> */
[----:B------:R-:W-:Y:S01]  /*1e20*/  ISETP.GT.U32.AND P4, PT, R10, R9, PT ;  /* 0x000000090a00720c */ /* 0x000fe20003f84070 */
[--C-:B------:R-:W-:Y:S01]  /*1e30*/  @!P5 IMAD.IADD R88, R88, 0x1, -R7.reuse ;  /* 0x000000015858d824 */ /* 0x100fe200078e0a07 */
[----:B------:R-:W-:Y:S01]  /*1e40*/  ISETP.GE.AND P5, PT, R117, RZ, PT ;  /* 0x000000ff7500720c */ /* 0x000fe20003fa6270 */
[--C-:B------:R-:W-:Y:S01]  /*1e50*/  @!P6 IMAD.IADD R36, R36, 0x1, -R7.reuse ;  /* 0x000000012424e824 */ /* 0x100fe200078e0a07 */
[----:B------:R-:W-:Y:S01]  /*1e60*/  LOP3.LUT R5, R2, 0x800, RZ, 0xc0, !PT ;  /* 0x0000080002057812 */ /* 0x000fe200078ec0ff */
[--C-:B------:R-:W-:Y:S01]  /*1e70*/  @!P0 IMAD.IADD R92, R92, 0x1, -R7.reuse ;  /* 0x000000015c5c8824 */ /* 0x100fe200078e0a07 */
[----:B------:R-:W-:Y:S01]  /*1e80*/  ISETP.GE.AND P0, PT, R115, RZ, PT ;  /* 0x000000ff7300720c */ /* 0x000fe20003f06270 */
[--C-:B------:R-:W-:Y:S01]  /*1e90*/  @!P1 IMAD.IADD R26, R26, 0x1, -R7.reuse ;  /* 0x000000011a1a9824 */ /* 0x100fe200078e0a07 */
[----:B------:R-:W-:Y:S01]  /*1ea0*/  ISETP.GE.AND P1, PT, R113, RZ, PT ;  /* 0x000000ff7100720c */ /* 0x000fe20003f26270 */
[--C-:B------:R-:W-:Y:S01]  /*1eb0*/  @!P2 IMAD.IADD R22, R22, 0x1, -R7.reuse ;  /* 0x000000011616a824 */ /* 0x100fe200078e0a07 */
[----:B------:R-:W-:Y:S01]  /*1ec0*/  ISETP.GE.AND P2, PT, R107, RZ, PT ;  /* 0x000000ff6b00720c */ /* 0x000fe20003f46270 */
[----:B------:R-:W-:Y:S01]  /*1ed0*/  @!P3 IMAD.IADD R94, R94, 0x1, -R7 ;  /* 0x000000015e5eb824 */ /* 0x000fe200078e0a07 */
[----:B------:R-:W-:Y:S01]  /*1ee0*/  ISETP.GE.AND P3, PT, R109, RZ, PT ;  /* 0x000000ff6d00720c */ /* 0x000fe20003f66270 */
[----:B------:R-:W-:Y:S01]  /*1ef0*/  @!P4 IMAD.IADD R9, R9, 0x1, -R10 ;  /* 0x000000010909c824 */ /* 0x000fe200078e0a0a */
[----:B------:R-:W-:Y:S01]  /*1f00*/  ISETP.GE.AND P4, PT, R111, RZ, PT ;  /* 0x000000ff6f00720c */ /* 0x000fe20003f86270 */
[----:B------:R-:W-:Y:S01]  /*1f10*/  @!P5 IMAD.MOV R18, RZ, RZ, -R18 ;  /* 0x000000ffff12d224 */ /* 0x000fe200078e0a12 */
[----:B------:R-:W-:Y:S01]  /*1f20*/  ISETP.GE.AND P5, PT, R105, RZ, PT ;  /* 0x000000ff6900720c */ /* 0x000fe20003fa6270 */
[----:B------:R-:W-:Y:S01]  /*1f30*/  IMAD.IADD R2, R5, 0x1, R12 ;  /* 0x0000000105027824 */ /* 0x000fe200078e020c */
[----:B------:R-:W-:Y:S01]  /*1f40*/  ISETP.GT.U32.AND P6, PT, R7, R34, PT ;  /* 0x000000220700720c */ /* 0x000fe20003fc4070 */
[----:B------:R-:W-:-:S02]  /*1f50*/  IMAD.MOV.U32 R12, RZ, RZ, R4 ;  /* 0x000000ffff0c7224 */ /* 0x000fc400078e0004 */
[----:B------:R-:W-:Y:S02]  /*1f60*/  IMAD.MOV.U32 R10, RZ, RZ, R48 ;  /* 0x000000ffff0a7224 */ /* 0x000fe400078e0030 */
[----:B------:R-:W-:Y:S01]  /*1f70*/  @!P0 IMAD.MOV R16, RZ, RZ, -R16 ;  /* 0x000000ffff108224 */ /* 0x000fe200078e0a10 */
[----:B------:R-:W-:Y:S01]  /*1f80*/  ISETP.GE.AND P0, PT, R103, RZ, PT ;  /* 0x000000ff6700720c */ /* 0x000fe20003f06270 */
        /* <DEDUP_REMOVED lines=10> */
[----:B------:R-:W-:Y:S01]  /*2030*/  IMAD.MOV.U32 R4, RZ, RZ, R46 ;  /* 0x000000ffff047224 */ /* 0x000fe200078e002e */
[----:B0-----:R-:W-:Y:S01]  /*2040*/  LOP3.LUT R97, RZ, c[0x0][0x17c], RZ, 0x33, !PT ;  /* 0x00005f00ff617a12 */ /* 0x001fe200078e33ff */
        /* <DEDUP_REMOVED lines=12> */
[----:B------:R-:W-:Y:S01]  /*2110*/  @!P6 IMAD.IADD R34, R34, 0x1, -R7 ;  /* 0x000000012222e824 */ /* 0x000fe200078e0a07 */
        /* <DEDUP_REMOVED lines=13> */
[----:B------:R-:W-:-:S02]  /*21f0*/  IMAD.SHL.U32 R15, R50, 0x40, RZ ;  /* 0x00000040320f7824 */ /* 0x000fc400078e00ff */
        /* <DEDUP_REMOVED lines=13> */
[----:B------:R-:W-:Y:S01]  /*22d0*/  LOP3.LUT R50, R13, 0x1800, R15, 0xf8, !PT ;  /* 0x000018000d327812 */ /* 0x000fe200078ef80f */
[----:B------:R-:W-:Y:S01]  /*22e0*/  @!P0 IMAD.MOV R88, RZ, RZ, -R88 ;  /* 0x000000ffff588224 */ /* 0x000fe200078e0a58 */
[----:B------:R-:W-:Y:S01]  /*22f0*/  ISETP.NE.AND P0, PT, RZ, c[0x0][0x17c], PT ;  /* 0x00005f00ff007a0c */ /* 0x000fe20003f05270 */
[----:B------:R-:W-:Y:S01]  /*2300*/  @!P1 IMAD.MOV R92, RZ, RZ, -R92 ;  /* 0x000000ffff5c9224 */ /* 0x000fe200078e0a5c */
[----:B------:R0:W-:Y:S01]  /*2310*/  STL [R1+0xf8], R15 ;  /* 0x0000f80f01007387 */ /* 0x0001e20000100800 */
[----:B------:R-:W-:Y:S01]  /*2320*/  @!P4 IMAD.MOV R26, RZ, RZ, -R26 ;  /* 0x000000ffff1ac224 */ /* 0x000fe200078e0a1a */
[----:B------:R-:W-:Y:S01]  /*2330*/  LOP3.LUT R3, R50, R11, RZ, 0xfc, !PT ;  /* 0x0000000b32037212 */ /* 0x000fe200078efcff */
[----:B------:R-:W-:Y:S01]  /*2340*/  @!P3 IMAD.MOV R22, RZ, RZ, -R22 ;  /* 0x000000ffff16b224 */ /* 0x000fe200078e0a16 */
[C---:B------:R-:W-:Y:S01]  /*2350*/  SEL R18, R97.reuse, R18, !P0 ;  /* 0x0000001261127207 */ /* 0x040fe20004000000 */
[----:B------:R-:W-:Y:S01]  /*2360*/  @!P2 IMAD.MOV R94, RZ, RZ, -R94 ;  /* 0x000000ffff5ea224 */ /* 0x000fe200078e0a5e */
[C---:B------:R-:W-:Y:S01]  /*2370*/  SEL R16, R97.reuse, R16, !P0 ;  /* 0x0000001061107207 */ /* 0x040fe20004000000 */
[----:B------:R-:W-:Y:S01]  /*2380*/  @!P5 IMAD.MOV R34, RZ, RZ, -R34 ;  /* 0x000000ffff22d224 */ /* 0x000fe200078e0a22 */
[----:B------:R-:W-:Y:S01]  /*2390*/  SEL R14, R97, R14, !P0 ;  /* 0x0000000e610e7207 */ /* 0x000fe20004000000 */
[----:B------:R-:W-:Y:S01]  /*23a0*/  IMAD R19, R73, c[0x0][0x188], RZ ;  /* 0x0000620049137a24 */ /* 0x000fe200078e02ff */
[C---:B------:R-:W-:Y:S01]  /*23b0*/  SEL R13, R97.reuse, R44, !P0 ;  /* 0x0000002c610d7207 */ /* 0x040fe20004000000 */
[----:B------:R-:W-:Y:S01]  /*23c0*/  IMAD R19, R70, c[0x0][0x188], RZ ;  /* 0x0000620046137a24 */ /* 0x000fe200078e02ff */
        /* <DEDUP_REMOVED lines=22> */
[----:B------:R-:W-:Y:S01]  /*2530*/  SEL R114, R97, R114, !P0 ;  /* 0x0000007261727207 */ /* 0x000fe20004000000 */
        /* <DEDUP_REMOVED lines=8> */
[----:B------:R-:W-:Y:S01]  /*25c0*/  STL [R1+0x70], R8 ;  /* 0x0000700801007387 */ /* 0x000fe20000100800 */
[C---:B------:R-:W-:Y:S01]  /*25d0*/  SEL R6, R97.reuse, R6, !P0 ;  /* 0x0000000661067207 */ /* 0x040fe20004000000 */
[----:B------:R-:W-:Y:S01]  /*25e0*/  IMAD R10, R10, c[0x0][0x190], RZ ;  /* 0x000064000a0a7a24 */ /* 0x000fe200078e02ff */
[----:B------:R-:W-:Y:S01]  /*25f0*/  SEL R7, R97, R32, !P0 ;  /* 0x0000002061077207 */ /* 0x000fe20004000000 */
[----:B------:R-:W-:Y:S01]  /*2600*/  IMAD R5, R5, c[0x0][0x190], RZ ;  /* 0x0000640005057a24 */ /* 0x000fe200078e02ff */
[C---:B0-----:R-:W-:Y:S01]  /*2610*/  SEL R15, R97.reuse, R30, !P0 ;  /* 0x0000001e610f7207 */ /* 0x041fe20004000000 */
[----:B------:R-:W-:Y:S01]  /*2620*/  IMAD R4, R4, c[0x0][0x190], RZ ;  /* 0x0000640004047a24 */ /* 0x000fe200078e02ff */
[C---:B------:R-:W-:Y:S01]  /*2630*/  SEL R17, R97.reuse, R28, !P0 ;  /* 0x0000001c61117207 */ /* 0x040fe20004000000 */
        /* <DEDUP_REMOVED lines=15> */
[----:B------:R-:W-:Y:S01]  /*2730*/  SEL R97, R97, R20, !P0 ;  /* 0x0000001461617207 */ /* 0x000fe20004000000 */
[----:B------:R-:W-:Y:S01]  /*2740*/  IMAD R20, R74, c[0x0][0x188], RZ ;  /* 0x000062004a147a24 */ /* 0x000fe200078e02ff */
[----:B------:R-:W-:Y:S01]  /*2750*/  ISETP.GE.AND P1, PT, R75, RZ, PT ;  /* 0x000000ff4b00720c */ /* 0x000fe20003f26270 */
[----:B------:R-:W-:Y:S01]  /*2760*/  IMAD R20, R71, c[0x0][0x188], RZ ;  /* 0x0000620047147a24 */ /* 0x000fe200078e02ff */
[----:B------:R-:W-:Y:S01]  /*2770*/  ISETP.NE.AND P0, PT, RZ, c[0x0][0x178], PT ;  /* 0x00005e00ff007a0c */ /* 0x000fe20003f05270 */
[----:B------:R-:W-:Y:S01]  /*2780*/  IMAD R20, R68, c[0x0][0x188], RZ ;  /* 0x0000620044147a24 */ /* 0x000fe200078e02ff */
[----:B------:R-:W-:Y:S01]  /*2790*/  LEA R21, P2, R18, c[0x0][0x168], 0x1 ;  /* 0x00005a0012157a11 */ /* 0x000fe200078408ff */
[----:B------:R-:W-:Y:S01]  /*27a0*/  IMAD R20, R65, c[0x0][0x188], RZ ;  /* 0x0000620041147a24 */ /* 0x000fe200078e02ff */
[----:B------:R-:W-:Y:S01]  /*27b0*/  LEA R19, P4, R14, c[0x0][0x168], 0x1 ;  /* 0x00005a000e137a11 */ /* 0x000fe200078808ff */
[----:B------:R-:W-:Y:S01]  /*27c0*/  IMAD R20, R62, c[0x0][0x188], RZ ;  /* 0x000062003e147a24 */ /* 0x000fe200078e02ff */
[----:B------:R-:W-:Y:S01]  /*27d0*/  CS2R R64, SRZ ;  /* 0x0000000000407805 */ /* 0x000fe2000001ff00 */
[----:B------:R-:W-:Y:S01]  /*27e0*/  IMAD R20, R55, c[0x0][0x188], RZ ;  /* 0x0000620037147a24 */ /* 0x000fe200078e02ff */
[----:B------:R0:W-:Y:S01]  /*27f0*/  STL [R1+0x6c], R21 ;  /* 0x00006c1501007387 */ /* 0x0001e20000100800 */
[----:B------:R-:W-:Y:S01]  /*2800*/  IMAD R20, R52, c[0x0][0x188], RZ ;  /* 0x0000620034147a24 */ /* 0x000fe200078e02ff */
[----:B------:R-:W-:Y:S01]  /*2810*/  LEA.HI.X.SX32 R14, R14, c[0x0][0x16c], 0x1, P4 ;  /* 0x00005b000e0e7a11 */ /* 0x000fe200020f0eff */
[----:B------:R-:W-:Y:S01]  /*2820*/  @!P1 IMAD.MOV R9, RZ, RZ, -R9 ;  /* 0x000000ffff099224 */ /* 0x000fe200078e0a09 */
[C---:B------:R-:W-:Y:S01]  /*2830*/  LEA R109, P4, R108.reuse, c[0x0][0x168], 0x1 ;  /* 0x00005a006c6d7a11 */ /* 0x040fe200078808ff */
[----:B------:R-:W-:Y:S01]  /*2840*/  IMAD R20, R45, c[0x0][0x188], RZ ;  /* 0x000062002d147a24 */ /* 0x000fe200078e02ff */
[----:B------:R-:W-:Y:S01]  /*2850*/  @!P0 LOP3.LUT R9, RZ, c[0x0][0x178], RZ, 0x33, !PT ;  /* 0x00005e00ff098a12 */ /* 0x000fe200078e33ff */
[----:B------:R-:W-:Y:S01]  /*2860*/  IMAD R20, R39, c[0x0][0x188], RZ ;  /* 0x0000620027147a24 */ /* 0x000fe200078e02ff */
[----:B------:R-:W-:Y:S01]  /*2870*/  LEA.HI.X.SX32 R108, R108, c[0x0][0x16c], 0x1, P4 ;  /* 0x00005b006c6c7a11 */ /* 0x000fe200020f0eff */
[----:B------:R-:W-:Y:S01]  /*2880*/  IMAD R20, R33, c[0x0][0x188], RZ ;  /* 0x0000620021147a24 */ /* 0x000fe200078e02ff */
[----:B0-----:R-:W-:Y:S01]  /*2890*/  LEA R21, P5, R13, c[0x0][0x168], 0x1 ;  /* 0x00005a000d157a11 */ /* 0x001fe200078a08ff */
[----:B------:R-:W-:Y:S01]  /*28a0*/  IMAD R20, R23, c[0x0][0x188], RZ ;  /* 0x0000620017147a24 */ /* 0x000fe200078e02ff */
[----:B------:R-:W-:Y:S01]  /*28b0*/  LEA R20, P3, R16, c[0x0][0x168], 0x1 ;  /* 0x00005a0010147a11 */ /* 0x000fe200078608ff */
[----:B------:R-:W-:Y:S01]  /*28c0*/  IMAD R9, R9, c[0x0][0x184], RZ ;  /* 0x0000610009097a24 */ /* 0x000fe200078e02ff */
[----:B------:R-:W-:Y:S01]  /*28d0*/  LEA.HI.X.SX32 R13, R13, c[0x0][0x16c], 0x1, P5 ;  /* 0x00005b000d0d7a11 */ /* 0x000fe200028f0eff */
[----:B------:R-:W-:Y:S01]  /*28e0*/  IMAD R116, R116, c[0x0][0x190], RZ ;  /* 0x0000640074747a24 */ /* 0x000fe200078e02ff */
[----:B------:R-:W-:Y:S01]  /*28f0*/  LEA R107, P5, R106, c[0x0][0x168], 0x1 ;  /* 0x00005a006a6b7a11 */ /* 0x000fe200078a08ff */
[----:B------:R0:W-:Y:S01]  /*2900*/  STL [R1+0x64], R20 ;  /* 0x0000641401007387 */ /* 0x0001e20000100800 */
[C---:B------:R-:W-:Y:S01]  /*2910*/  LEA R8, P1, R9.reuse, c[0x0][0x160], 0x1 ;  /* 0x0000580009087a11 */ /* 0x040fe200078208ff */
[----:B------:R-:W-:Y:S01]  /*2920*/  IMAD R118, R118, c[0x0][0x190], RZ ;  /* 0x0000640076767a24 */ /* 0x000fe200078e02ff */
[----:B------:R-:W-:Y:S01]  /*2930*/  LEA.HI.X.SX32 R106, R106, c[0x0][0x16c], 0x1, P5 ;  /* 0x00005b006a6a7a11 */ /* 0x000fe200028f0eff */
[----:B------:R1:W-:Y:S01]  /*2940*/  STL [R1+0x5c], R19 ;  /* 0x00005c1301007387 */ /* 0x0003e20000100800 */
[----:B------:R-:W-:Y:S01]  /*2950*/  LEA.HI.X.SX32 R9, R9, c[0x0][0x164], 0x1, P1 ;  /* 0x0000590009097a11 */ /* 0x000fe200008f0eff */
[----:B------:R-:W-:Y:S01]  /*2960*/  IMAD R22, R69, c[0x0][0x188], RZ ;  /* 0x0000620045167a24 */ /* 0x000fe200078e02ff */
[----:B------:R-:W-:Y:S01]  /*2970*/  LEA R117, P4, R116, c[0x0][0x168], 0x1 ;  /* 0x00005a0074757a11 */ /* 0x000fe200078808ff */
[----:B------:R2:W-:Y:S01]  /*2980*/  STL [R1+0x54], R21 ;  /* 0x0000541501007387 */ /* 0x0005e20000100800 */
[----:B------:R-:W-:Y:S01]  /*2990*/  IMAD R22, R66, c[0x0][0x188], RZ ;  /* 0x0000620042167a24 */ /* 0x000fe200078e02ff */
[----:B0-----:R-:W-:Y:S01]  /*29a0*/  LEA R20, P6, R12, c[0x0][0x168], 0x1 ;  /* 0x00005a000c147a11 */ /* 0x001fe200078c08ff */
[----:B------:R-:W-:Y:S01]  /*29b0*/  IMAD R22, R63, c[0x0][0x188], RZ ;  /* 0x000062003f167a24 */ /* 0x000fe200078e02ff */
[----:B------:R-:W-:Y:S01]  /*29c0*/  LEA R119, P5, R118, c[0x0][0x168], 0x1 ;  /* 0x00005a0076777a11 */ /* 0x000fe200078a08ff */
[----:B------:R-:W-:Y:S01]  /*29d0*/  IMAD R22, R60, c[0x0][0x188], RZ ;  /* 0x000062003c167a24 */ /* 0x000fe200078e02ff */
[----:B-1----:R-:W-:Y:S01]  /*29e0*/  LEA R19, P0, R11, c[0x0][0x168], 0x1 ;  /* 0x00005a000b137a11 */ /* 0x002fe200078008ff */
[----:B------:R0:W-:Y:S01]  /*29f0*/  STL [R1+0x4c], R20 ;  /* 0x00004c1401007387 */ /* 0x0001e20000100800 */
[----:B------:R-:W-:Y:S01]  /*2a00*/  LEA.HI.X.SX32 R12, R12, c[0x0][0x16c], 0x1, P6 ;  /* 0x00005b000c0c7a11 */ /* 0x000fe200030f0eff */
[----:B------:R-:W-:Y:S01]  /*2a10*/  IMAD R22, R53, c[0x0][0x188], RZ ;  /* 0x0000620035167a24 */ /* 0x000fe200078e02ff */
[C---:B--2---:R-:W-:Y:S01]  /*2a20*/  LEA R21, P1, R10.reuse, c[0x0][0x168], 0x1 ;  /* 0x00005a000a157a11 */ /* 0x044fe200078208ff */
[----:B------:R1:W-:Y:S01]  /*2a30*/  STL [R1+0x44], R19 ;  /* 0x0000441301007387 */ /* 0x0003e20000100800 */
[----:B------:R-:W-:Y:S01]  /*2a40*/  LEA.HI.X.SX32 R11, R11, c[0x0][0x16c], 0x1, P0 ;  /* 0x00005b000b0b7a11 */ /* 0x000fe200000f0eff */
[----:B------:R-:W-:Y:S01]  /*2a50*/  IMAD R101, R101, c[0x0][0x190], RZ ;  /* 0x0000640065657a24 */ /* 0x000fe200078e02ff */
[----:B------:R-:W-:Y:S01]  /*2a60*/  LEA.HI.X.SX32 R10, R10, c[0x0][0x16c], 0x1, P1 ;  /* 0x00005b000a0a7a11 */ /* 0x000fe200008f0eff */
[----:B------:R-:W-:Y:S01]  /*2a70*/  STL [R1+0x3c], R21 ;  /* 0x00003c1501007387 */ /* 0x000fe20000100800 */
[----:B------:R-:W-:Y:S01]  /*2a80*/  IMAD R99, R99, c[0x0][0x190], RZ ;  /* 0x0000640063637a24 */ /* 0x000fe200078e02ff */
[----:B0-----:R-:W-:Y:S01]  /*2a90*/  LEA.HI.X.SX32 R20, R18, c[0x0][0x16c], 0x1, P2 ;  /* 0x00005b0012147a11 */ /* 0x001fe200010f0eff */
[----:B------:R-:W-:Y:S01]  /*2aa0*/  IMAD R6, R6, c[0x0][0x190], RZ ;  /* 0x0000640006067a24 */ /* 0x000fe200078e02ff */
[----:B------:R-:W-:Y:S01]  /*2ab0*/  LEA.HI.X.SX32 R18, R16, c[0x0][0x16c], 0x1, P3 ;  /* 0x00005b0010127a11 */ /* 0x000fe200018f0eff */
[----:B------:R-:W-:Y:S01]  /*2ac0*/  IMAD R7, R7, c[0x0][0x190], RZ ;  /* 0x0000640007077a24 */ /* 0x000fe200078e02ff */
[----:B-1----:R-:W-:Y:S01]  /*2ad0*/  LEA R19, P2, R5, c[0x0][0x168], 0x1 ;  /* 0x00005a0005137a11 */ /* 0x002fe200078408ff */
[----:B------:R-:W-:Y:S01]  /*2ae0*/  STL [R1+0x68], R20 ;  /* 0x0000681401007387 */ /* 0x000fe20000100800 */
[C---:B------:R-:W-:Y:S01]  /*2af0*/  LEA R16, P3, R4.reuse, c[0x0][0x168], 0x1 ;  /* 0x00005a0004107a11 */ /* 0x040fe200078608ff */
[----:B------:R-:W-:Y:S01]  /*2b00*/  IMAD R15, R15, c[0x0][0x190], RZ ;  /* 0x000064000f0f7a24 */ /* 0x000fe200078e02ff */
[----:B------:R-:W-:Y:S01]  /*2b10*/  LEA.HI.X.SX32 R5, R5, c[0x0][0x16c], 0x1, P2 ;  /* 0x00005b0005057a11 */ /* 0x000fe200010f0eff */
[----:B------:R-:W-:Y:S01]  /*2b20*/  STL [R1+0x34], R19 ;  /* 0x0000341301007387 */ /* 0x000fe20000100800 */
[----:B------:R-:W-:Y:S01]  /*2b30*/  LEA.HI.X.SX32 R4, R4, c[0x0][0x16c], 0x1, P3 ;  /* 0x00005b0004047a11 */ /* 0x000fe200018f0eff */
[----:B------:R-:W-:Y:S01]  /*2b40*/  IMAD R17, R17, c[0x0][0x190], RZ ;  /* 0x0000640011117a24 */ /* 0x000fe200078e02ff */
[----:B------:R-:W-:Y:S01]  /*2b50*/  LEA R105, P6, R104, c[0x0][0x168], 0x1 ;  /* 0x00005a0068697a11 */ /* 0x000fe200078c08ff */
[----:B------:R-:W-:Y:S01]  /*2b60*/  STL [R1+0x60], R18 ;  /* 0x0000601201007387 */ /* 0x000fe20000100800 */
[----:B------:R-:W-:Y:S01]  /*2b70*/  IMAD R24, R24, c[0x0][0x190], RZ ;  /* 0x0000640018187a24 */ /* 0x000fe200078e02ff */
[----:B------:R-:W-:Y:S01]  /*2b80*/  LEA R103, P0, R102, c[0x0][0x168], 0x1 ;  /* 0x00005a0066677a11 */ /* 0x000fe200078008ff */
[----:B------:R-:W-:Y:S01]  /*2b90*/  IMAD R22, R47, c[0x0][0x188], RZ ;  /* 0x000062002f167a24 */ /* 0x000fe200078e02ff */
[----:B------:R-:W-:Y:S01]  /*2ba0*/  STL [R1+0x2c], R16 ;  /* 0x00002c1001007387 */ /* 0x000fe20000100800 */
[----:B------:R-:W-:Y:S01]  /*2bb0*/  LEA R111, P1, R110, c[0x0][0x168], 0x1 ;  /* 0x00005a006e6f7a11 */ /* 0x000fe200078208ff */
[----:B------:R-:W-:Y:S01]  /*2bc0*/  IMAD R22, R41, c[0x0][0x188], RZ ;  /* 0x0000620029167a24 */ /* 0x000fe200078e02ff */
[----:B------:R-:W-:Y:S01]  /*2bd0*/  LEA R113, P2, R112, c[0x0][0x168], 0x1 ;  /* 0x00005a0070717a11 */ /* 0x000fe200078408ff */
[----:B------:R-:W-:Y:S01]  /*2be0*/  STL [R1+0x58], R14 ;  /* 0x0000580e01007387 */ /* 0x000fe20000100800 */
[----:B------:R-:W-:Y:S01]  /*2bf0*/  LEA R115, P3, R114, c[0x0][0x168], 0x1 ;  /* 0x00005a0072737a11 */ /* 0x000fe200078608ff */
[----:B------:R-:W-:Y:S01]  /*2c00*/  IMAD R22, R35, c[0x0][0x188], RZ ;  /* 0x0000620023167a24 */ /* 0x000fe200078e02ff */
[----:B------:R-:W-:Y:S01]  /*2c10*/  LEA.HI.X.SX32 R104, R104, c[0x0][0x16c], 0x1, P6 ;  /* 0x00005b0068687a11 */ /* 0x000fe200030f0eff */
[----:B------:R-:W-:Y:S01]  /*2c20*/  STL [R1+0x50], R13 ;  /* 0x0000500d01007387 */ /* 0x000fe20000100800 */
[----:B------:R-:W-:Y:S01]  /*2c30*/  IMAD R22, R25, c[0x0][0x188], RZ ;  /* 0x0000620019167a24 */ /* 0x000fe200078e02ff */
[----:B------:R-:W-:Y:S01]  /*2c40*/  LEA.HI.X.SX32 R102, R102, c[0x0][0x16c], 0x1, P0 ;  /* 0x00005b0066667a11 */ /* 0x000fe200000f0eff */
[----:B------:R-:W-:Y:S01]  /*2c50*/  IMAD R88, R88, c[0x0][0x190], RZ ;  /* 0x0000640058587a24 */ /* 0x000fe200078e02ff */
[----:B------:R-:W-:Y:S01]  /*2c60*/  STL [R1+0x48], R12 ;  /* 0x0000480c01007387 */ /* 0x000fe20000100800 */
[----:B------:R-:W-:Y:S01]  /*2c70*/  LEA.HI.X.SX32 R110, R110, c[0x0][0x16c], 0x1, P1 ;  /* 0x00005b006e6e7a11 */ /* 0x000fe200008f0eff */
[----:B------:R-:W-:Y:S01]  /*2c80*/  IMAD R92, R92, c[0x0][0x190], RZ ;  /* 0x000064005c5c7a24 */ /* 0x000fe200078e02ff */
[----:B------:R-:W-:Y:S01]  /*2c90*/  LEA.HI.X.SX32 R112, R112, c[0x0][0x16c], 0x1, P2 ;  /* 0x00005b0070707a11 */ /* 0x000fe200010f0eff */
[----:B------:R0:W-:Y:S01]  /*2ca0*/  STL [R1+0x40], R11 ;  /* 0x0000400b01007387 */ /* 0x0001e20000100800 */
[----:B------:R-:W-:Y:S01]  /*2cb0*/  LEA.HI.X.SX32 R114, R114, c[0x0][0x16c], 0x1, P3 ;  /* 0x00005b0072727a11 */ /* 0x000fe200018f0eff */
[----:B------:R-:W-:Y:S01]  /*2cc0*/  IMAD R51, R51, c[0x0][0x190], RZ ;  /* 0x0000640033337a24 */ /* 0x000fe200078e02ff */
[----:B------:R-:W-:Y:S01]  /*2cd0*/  LEA.HI.X.SX32 R116, R116, c[0x0][0x16c], 0x1, P4 ;  /* 0x00005b0074747a11 */ /* 0x000fe200020f0eff */
[----:B------:R-:W-:Y:S01]  /*2ce0*/  IMAD R91, R91, c[0x0][0x190], RZ ;  /* 0x000064005b5b7a24 */ /* 0x000fe200078e02ff */
[----:B------:R-:W-:Y:S01]  /*2cf0*/  LEA.HI.X.SX32 R118, R118, c[0x0][0x16c], 0x1, P5 ;  /* 0x00005b0076767a11 */ /* 0x000fe200028f0eff */
[----:B------:R-:W-:Y:S01]  /*2d00*/  IMAD R94, R94, c[0x0][0x190], RZ ;  /* 0x000064005e5e7a24 */ /* 0x000fe200078e02ff */
[----:B------:R-:W-:Y:S01]  /*2d10*/  LEA R120, P6, R101, c[0x0][0x168], 0x1 ;  /* 0x00005a0065787a11 */ /* 0x000fe200078c08ff */
[----:B------:R-:W-:Y:S01]  /*2d20*/  IMAD R34, R34, c[0x0][0x190], RZ ;  /* 0x0000640022227a24 */ /* 0x000fe200078e02ff */
[----:B------:R-:W-:Y:S01]  /*2d30*/  LEA R100, P0, R99, c[0x0][0x168], 0x1 ;  /* 0x00005a0063647a11 */ /* 0x000fe200078008ff */
[----:B------:R-:W-:Y:S01]  /*2d40*/  IMAD R97, R97, c[0x0][0x190], RZ ;  /* 0x0000640061617a24 */ /* 0x000fe200078e02ff */
[----:B------:R-:W-:Y:S01]  /*2d50*/  LEA R98, P1, R6, c[0x0][0x168], 0x1 ;  /* 0x00005a0006627a11 */ /* 0x000fe200078208ff */
[----:B------:R-:W-:Y:S01]  /*2d60*/  STL [R1+0x38], R10 ;  /* 0x0000380a01007387 */ /* 0x000fe20000100800 */
[----:B0-----:R-:W-:Y:S01]  /*2d70*/  LEA R11, P2, R7, c[0x0][0x168], 0x1 ;  /* 0x00005a00070b7a11 */ /* 0x001fe200078408ff */
[----:B------:R-:W-:Y:S01]  /*2d80*/  CS2R R60, SRZ ;  /* 0x00000000003c7805 */ /* 0x000fe2000001ff00 */
[----:B------:R-:W-:Y:S01]  /*2d90*/  LEA R16, P3, R15, c[0x0][0x168], 0x1 ;  /* 0x00005a000f107a11 */ /* 0x000fe200078608ff */
[----:B------:R0:W-:Y:S01]  /*2da0*/  STL [R1+0x30], R5 ;  /* 0x0000300501007387 */ /* 0x0001e20000100800 */
[----:B------:R-:W-:Y:S01]  /*2db0*/  LEA R18, P4, R17, c[0x0][0x168], 0x1 ;  /* 0x00005a0011127a11 */ /* 0x000fe200078808ff */
[----:B------:R-:W-:Y:S01]  /*2dc0*/  CS2R R62, SRZ ;  /* 0x00000000003e7805 */ /* 0x000fe2000001ff00 */
[----:B------:R-:W-:Y:S01]  /*2dd0*/  LEA R25, P5, R24, c[0x0][0x168], 0x1 ;  /* 0x00005a0018197a11 */ /* 0x000fe200078a08ff */
[----:B------:R1:W-:Y:S01]  /*2de0*/  STL [R1+0x28], R4 ;  /* 0x0000280401007387 */ /* 0x0003e20000100800 */
[----:B------:R-:W-:Y:S01]  /*2df0*/  LEA.HI.X.SX32 R101, R101, c[0x0][0x16c], 0x1, P6 ;  /* 0x00005b0065657a11 */ /* 0x000fe200030f0eff */
[----:B------:R-:W-:Y:S01]  /*2e00*/  CS2R R66, SRZ ;  /* 0x0000000000427805 */ /* 0x000fe2000001ff00 */
        /* <DEDUP_REMOVED lines=12> */
[----:B------:R-:W-:Y:S01]  /*2ed0*/  LEA R87, P6, R88, c[0x0][0x168], 0x1 ;  /* 0x00005a0058577a11 */ /* 0x000fe200078c08ff */
[----:B------:R-:W-:Y:S01]  /*2ee0*/  CS2R R44, SRZ ;  /* 0x00000000002c7805 */ /* 0x000fe2000001ff00 */
[----:B------:R-:W-:Y:S01]  /*2ef0*/  LEA R32, P0, R92, c[0x0][0x168], 0x1 ;  /* 0x00005a005c207a11 */ /* 0x000fe200078008ff */
[----:B------:R-:W-:Y:S01]  /*2f00*/  CS2R R46, SRZ ;  /* 0x00000000002e7805 */ /* 0x000fe2000001ff00 */
[----:B------:R-:W-:Y:S01]  /*2f10*/  LEA R50, P1, R51, c[0x0][0x168], 0x1 ;  /* 0x00005a0033327a11 */ /* 0x000fe200078208ff */
[----:B------:R-:W-:Y:S01]  /*2f20*/  CS2R R76, SRZ ;  /* 0x00000000004c7805 */ /* 0x000fe2000001ff00 */
[----:B------:R-:W-:Y:S01]  /*2f30*/  LEA R33, P2, R91, c[0x0][0x168], 0x1 ;  /* 0x00005a005b217a11 */ /* 0x000fe200078408ff */
[----:B------:R-:W-:Y:S01]  /*2f40*/  CS2R R78, SRZ ;  /* 0x00000000004e7805 */ /* 0x000fe2000001ff00 */
[----:B------:R-:W-:-:S02]  /*2f50*/  LEA R93, P3, R94, c[0x0][0x168], 0x1 ;  /* 0x00005a005e5d7a11 */ /* 0x000fc400078608ff */
[----:B------:R-:W-:Y:S02]  /*2f60*/  LEA R95, P4, R34, c[0x0][0x168], 0x1 ;  /* 0x00005a00225f7a11 */ /* 0x000fe400078808ff */
[----:B------:R-:W-:Y:S02]  /*2f70*/  LEA R96, P5, R97, c[0x0][0x168], 0x1 ;  /* 0x00005a0061607a11 */ /* 0x000fe400078a08ff */
[----:B------:R-:W-:Y:S02]  /*2f80*/  LEA.HI.X.SX32 R88, R88, c[0x0][0x16c], 0x1, P6 ;  /* 0x00005b0058587a11 */ /* 0x000fe400030f0eff */
[----:B------:R-:W-:Y:S02]  /*2f90*/  LEA.HI.X.SX32 R92, R92, c[0x0][0x16c], 0x1, P0 ;  /* 0x00005b005c5c7a11 */ /* 0x000fe400000f0eff */
[----:B------:R-:W-:Y:S02]  /*2fa0*/  LEA.HI.X.SX32 R51, R51, c[0x0][0x16c], 0x1, P1 ;  /* 0x00005b0033337a11 */ /* 0x000fe400008f0eff */
[----:B------:R-:W-:-:S02]  /*2fb0*/  LEA.HI.X.SX32 R91, R91, c[0x0][0x16c], 0x1, P2 ;  /* 0x00005b005b5b7a11 */ /* 0x000fc400010f0eff */
[----:B------:R-:W-:Y:S02]  /*2fc0*/  LEA.HI.X.SX32 R94, R94, c[0x0][0x16c], 0x1, P3 ;  /* 0x00005b005e5e7a11 */ /* 0x000fe400018f0eff */
[----:B------:R-:W-:Y:S02]  /*2fd0*/  LEA.HI.X.SX32 R34, R34, c[0x0][0x16c], 0x1, P4 ;  /* 0x00005b0022227a11 */ /* 0x000fe400020f0eff */
[----:B------:R-:W-:Y:S02]  /*2fe0*/  LEA.HI.X.SX32 R97, R97, c[0x0][0x16c], 0x1, P5 ;  /* 0x00005b0061617a11 */ /* 0x000fe400028f0eff */
[----:B0-----:R-:W-:Y:S02]  /*2ff0*/  LOP3.LUT R5, R0, 0x40, RZ, 0x3c, !PT ;  /* 0x0000004000057812 */ /* 0x001fe400078e3cff */
[----:B-1----:R-:W-:Y:S02]  /*3000*/  LOP3.LUT R4, R3, 0x40, RZ, 0x3c, !PT ;  /* 0x0000004003047812 */ /* 0x002fe400078e3cff */
.L_x_3:
[----:B------:R-:W0:Y:S01]  /*3010*/  S2R R12, SR_TID.X ;  /* 0x00000000000c7919 */ /* 0x000e220000002100 */
[----:B------:R-:W-:-:S03]  /*3020*/  PRMT R90, RZ, 0x7610, R90 ;  /* 0x00007610ff5a7816 */ /* 0x000fc6000000005a */
[----:B------:R-:W1:Y:S04]  /*3030*/  S2R R122, SR_TID.X ;  /* 0x00000000007a7919 */ /* 0x000e680000002100 */
[----:B------:R-:W2:Y:S04]  /*3040*/  S2R R26, SR_TID.X ;  /* 0x00000000001a7919 */ /* 0x000ea80000002100 */
[----:B------:R-:W-:Y:S01]  /*3050*/  STL.64 [R1+0x120], R76 ;  /* 0x0001204c01007387 */ /* 0x000fe20000100a00 */
[----:B------:R-:W-:Y:S02]  /*3060*/  PRMT R49, RZ, 0x7610, R49 ;  /* 0x00007610ff317816 */ /* 0x000fe40000000031 */
[----:B------:R-:W-:Y:S01]  /*3070*/  PRMT R89, RZ, 0x7610, R89 ;  /* 0x00007610ff597816 */ /* 0x000fe20000000059 */
[----:B------:R3:W-:Y:S01]  /*3080*/  STL [R1+0x118], R4 ;  /* 0x0001180401007387 */ /* 0x0007e20000100800 */
[----:B------:R-:W-:-:S02]  /*3090*/  PRMT R48, RZ, 0x7610, R48 ;  /* 0x00007610ff307816 */ /* 0x000fc40000000030 */
[----:B------:R-:W-:Y:S02]  /*30a0*/  PRMT R86, RZ, 0x7610, R86 ;  /* 0x00007610ff567816 */ /* 0x000fe40000000056 */
[----:B------:R-:W-:Y:S02]  /*30b0*/  PRMT R39, RZ, 0x7610, R39 ;  /* 0x00007610ff277816 */ /* 0x000fe40000000027 */
[----:B------:R-:W-:Y:S02]  /*30c0*/  PRMT R38, RZ, 0x7610, R38 ;  /* 0x00007610ff267816 */ /* 0x000fe40000000026 */
[----:B------:R-:W-:Y:S02]  /*30d0*/  PRMT R37, RZ, 0x7610, R37 ;  /* 0x00007610ff257816 */ /* 0x000fe40000000025 */
[----:B------:R-:W-:Y:S02]  /*30e0*/  PRMT R23, RZ, 0x7610, R23 ;  /* 0x00007610ff177816 */ /* 0x000fe40000000017 */
[----:B------:R-:W-:-:S02]  /*30f0*/  PRMT R36, RZ, 0x7610, R36 ;  /* 0x00007610ff247816 */ /* 0x000fc40000000024 */
[----:B------:R-:W-:Y:S02]  /*3100*/  PRMT R22, RZ, 0x7610, R22 ;  /* 0x00007610ff167816 */ /* 0x000fe40000000016 */
[----:B------:R-:W-:Y:S02]  /*3110*/  PRMT R21, RZ, 0x7610, R21 ;  /* 0x00007610ff157816 */ /* 0x000fe40000000015 */
[----:B------:R-:W-:Y:S02]  /*3120*/  PRMT R19, RZ, 0x7610, R19 ;  /* 0x00007610ff137816 */ /* 0x000fe40000000013 */
[----:B------:R-:W-:Y:S02]  /*3130*/  PRMT R35, RZ, 0x7610, R35 ;  /* 0x00007610ff237816 */ /* 0x000fe40000000023 */
[----:B------:R-:W-:Y:S02]  /*3140*/  PRMT R10, RZ, 0x7610, R10 ;  /* 0x00007610ff0a7816 */ /* 0x000fe4000000000a */
[----:B------:R-:W-:Y:S01]  /*3150*/  PRMT R14, RZ, 0x7610, R14 ;  /* 0x00007610ff0e7816 */ /* 0x000fe2000000000e */
[----:B------:R-:W4:Y:S01]  /*3160*/  S2R R53, SR_TID.X ;  /* 0x0000000000357919 */ /* 0x000f220000002100 */
[----:B0-----:R-:W-:-:S02]  /*3170*/  SHF.R.U32.HI R13, RZ, 0x7, R12 ;  /* 0x00000007ff0d7819 */ /* 0x001fc4000001160c */
[----:B-1----:R-:W-:Y:S02]  /*3180*/  SHF.R.U32.HI R123, RZ, 0x7, R122 ;  /* 0x00000007ff7b7819 */ /* 0x002fe4000001167a */
[----:B------:R-:W-:Y:S01]  /*3190*/  PRMT R85, RZ, 0x7610, R85 ;  /* 0x00007610ff557816 */ /* 0x000fe20000000055 */
[----:B------:R-:W0:Y:S01]  /*31a0*/  S2R R121, SR_TID.X ;  /* 0x0000000000797919 */ /* 0x000e220000002100 */
[----:B------:R-:W-:Y:S02]  /*31b0*/  SGXT.U32 R13, R13, 0x2 ;  /* 0x000000020d0d781a */ /* 0x000fe40000000000 */
[----:B------:R-:W-:Y:S01]  /*31c0*/  SGXT.U32 R123, R123, 0x2 ;  /* 0x000000027b7b781a */ /* 0x000fe20000000000 */
[----:B------:R-:W-:Y:S01]  /*31d0*/  STL.64 [R1+0x110], R78 ;  /* 0x0001104e01007387 */ /* 0x000fe20000100a00 */
[C---:B------:R-:W-:Y:S01]  /*31e0*/  LOP3.LUT R27, R13.reuse, 0x8, RZ, 0xfc, !PT ;  /* 0x000000080d1b7812 */ /* 0x040fe200078efcff */
[----:B------:R-:W-:Y:S01]  /*31f0*/  IMAD R12, R13, c[0x0][0x188], RZ ;  /* 0x000062000d0c7a24 */ /* 0x000fe200078e02ff */
[----:B------:R-:W-:-:S02]  /*3200*/  ISETP.GE.AND P0, PT, R123, UR4, PT ;  /* 0x000000047b007c0c */ /* 0x000fc4000bf06270 */
[----:B------:R-:W-:Y:S01]  /*3210*/  ISETP.GE.AND P1, PT, R27, UR4, PT ;  /* 0x000000041b007c0c */ /* 0x000fe2000bf26270 */
[----:B------:R-:W-:Y:S01]  /*3220*/  IMAD.WIDE R12, R12, 0x2, R8 ;  /* 0x000000020c0c7825 */ /* 0x000fe200078e0208 */
[----:B--2---:R-:W-:-:S04]  /*3230*/  SHF.R.U32.HI R27, RZ, 0x7, R26 ;  /* 0x00000007ff1b7819 */ /* 0x004fc8000001161a */
[----:B------:R-:W-:Y:S02]  /*3240*/  SGXT.U32 R27, R27, 0x2 ;  /* 0x000000021b1b781a */ /* 0x000fe40000000000 */
[----:B------:R-:W-:Y:S02]  /*3250*/  SHF.R.U32.HI R26, RZ, 0x7, R26 ;  /* 0x00000007ff1a7819 */ /* 0x000fe4000001161a */
[C---:B------:R-:W-:Y:S01]  /*3260*/  LOP3.LUT R52, R27.reuse, 0x8, RZ, 0xfc, !PT ;  /* 0x000000081b347812 */ /* 0x040fe200078efcff */
[----:B------:R1:W2:Y:S01]  /*3270*/  @!P0 LDG.E.U16 R90, [R12.64] ;  /* 0x000000060c5a8981 */ /* 0x0002a2000c1e1500 */
[----:B------:R-:W-:Y:S02]  /*3280*/  LOP3.LUT R27, R27, 0x10, RZ, 0xfc, !PT ;  /* 0x000000101b1b7812 */ /* 0x000fe400078efcff */
[----:B------:R-:W-:Y:S01]  /*3290*/  SGXT.U32 R26, R26, 0x2 ;  /* 0x000000021a1a781a */ /* 0x000fe20000000000 */
[----:B------:R-:W-:Y:S01]  /*32a0*/  IMAD R52, R52, c[0x0][0x188], RZ ;  /* 0x0000620034347a24 */ /* 0x000fe200078e02ff */
[----:B------:R-:W-:-:S02]  /*32b0*/  ISETP.GE.AND P0, PT, R27, UR4, PT ;  /* 0x000000041b007c0c */ /* 0x000fc4000bf06270 */
[----:B------:R-:W-:Y:S01]  /*32c0*/  LOP3.LUT R27, R26, 0x18, RZ, 0xfc, !PT ;  /* 0x000000181a1b7812 */ /* 0x000fe200078efcff */
[----:B-1----:R-:W-:Y:S01]  /*32d0*/  IMAD.WIDE R12, R52, 0x2, R8 ;  /* 0x00000002340c7825 */ /* 0x002fe200078e0208 */
[----:B------:R-:W-:Y:S02]  /*32e0*/  LOP3.LUT R52, R26, 0x10, RZ, 0xfc, !PT ;  /* 0x000000101a347812 */ /* 0x000fe400078efcff */
[----:B------:R-:W1:Y:S04]  /*32f0*/  S2R R26, SR_TID.X ;  /* 0x00000000001a7919 */ /* 0x000e680000002100 */
[----:B------:R5:W2:Y:S01]  /*3300*/  @!P1 LDG.E.U16 R49, [R12.64] ;  /* 0x000000060c319981 */ /* 0x000aa2000c1e1500 */
[----:B------:R-:W-:Y:S01]  /*3310*/  ISETP.GE.AND P1, PT, R27, UR4, PT ;  /* 0x000000041b007c0c */ /* 0x000fe2000bf26270 */
[----:B------:R-:W-:-:S04]  /*3320*/  IMAD R52, R52, c[0x0][0x188], RZ ;  /* 0x0000620034347a24 */ /* 0x000fc800078e02ff */
[----:B-----5:R-:W-:-:S05]  /*3330*/  IMAD.WIDE R12, R52, 0x2, R8 ;  /* 0x00000002340c7825 */ /* 0x020fca00078e0208 */
[----:B------:R5:W2:Y:S01]  /*3340*/  @!P0 LDG.E.U16 R89, [R12.64] ;  /* 0x000000060c598981 */ /* 0x000aa2000c1e1500 */
[----:B-1----:R-:W-:-:S04]  /*3350*/  SHF.R.U32.HI R27, RZ, 0x7, R26 ;  /* 0x00000007ff1b7819 */ /* 0x002fc8000001161a */
[----:B------:R-:W-:Y:S02]  /*3360*/  SGXT.U32 R27, R27, 0x2 ;  /* 0x000000021b1b781a */ /* 0x000fe40000000000 */
[----:B------:R-:W-:Y:S02]  /*3370*/  SHF.R.U32.HI R26, RZ, 0x7, R26 ;  /* 0x00000007ff1a7819 */ /* 0x000fe4000001161a */
[C---:B------:R-:W-:Y:S02]  /*3380*/  LOP3.LUT R52, R27.reuse, 0x18, RZ, 0xfc, !PT ;  /* 0x000000181b347812 */ /* 0x040fe400078efcff */
[----:B------:R-:W-:Y:S02]  /*3390*/  LOP3.LUT R27, R27, 0x20, RZ, 0xfc, !PT ;  /* 0x000000201b1b7812 */ /* 0x000fe400078efcff */
[----:B------:R-:W-:Y:S01]  /*33a0*/  SGXT.U32 R26, R26, 0x2 ;  /* 0x000000021a1a781a */ /* 0x000fe20000000000 */
[----:B------:R-:W-:Y:S01]  /*33b0*/  IMAD R52, R52, c[0x0][0x188], RZ ;  /* 0x0000620034347a24 */ /* 0x000fe200078e02ff */
[----:B------:R-:W-:-:S02]  /*33c0*/  ISETP.GE.AND P0, PT, R27, UR4, PT ;  /* 0x000000041b007c0c */ /* 0x000fc4000bf06270 */
[----:B------:R-:W-:Y:S01]  /*33d0*/  LOP3.LUT R27, R26, 0x28, RZ, 0xfc, !PT ;  /* 0x000000281a1b7812 */ /* 0x000fe200078efcff */
[--C-:B-----5:R-:W-:Y:S01]  /*33e0*/  IMAD.WIDE R12, R52, 0x2, R8.reuse ;  /* 0x00000002340c7825 */ /* 0x120fe200078e0208 */
[----:B------:R-:W-:Y:S02]  /*33f0*/  LOP3.LUT R52, R26, 0x20, RZ, 0xfc, !PT ;  /* 0x000000201a347812 */ /* 0x000fe400078efcff */
[----:B------:R-:W1:Y:S03]  /*3400*/  S2R R26, SR_TID.X ;  /* 0x00000000001a7919 */ /* 0x000e660000002100 */
[----:B------:R-:W-:Y:S01]  /*3410*/  IMAD R52, R52, c[0x0][0x188], RZ ;  /* 0x0000620034347a24 */ /* 0x000fe200078e02ff */
[----:B------:R5:W2:Y:S01]  /*3420*/  @!P1 LDG.E.U16 R48, [R12.64] ;  /* 0x000000060c309981 */ /* 0x000aa2000c1e1500 */
[----:B------:R-:W-:Y:S02]  /*3430*/  ISETP.GE.AND P1, PT, R27, UR4, PT ;  /* 0x000000041b007c0c */ /* 0x000fe4000bf26270 */
[----:B-----5:R-:W-:-:S05]  /*3440*/  IMAD.WIDE R12, R52, 0x2, R8 ;  /* 0x00000002340c7825 */ /* 0x020fca00078e0208 */
[----:B------:R5:W2:Y:S01]  /*3450*/  @!P0 LDG.E.U16 R86, [R12.64] ;  /* 0x000000060c568981 */ /* 0x000aa2000c1e1500 */
[----:B-1----:R-:W-:-:S04]  /*3460*/  SHF.R.U32.HI R52, RZ, 0x7, R26 ;  /* 0x00000007ff347819 */ /* 0x002fc8000001161a */
[----:B------:R-:W-:Y:S02]  /*3470*/  SGXT.U32 R52, R52, 0x2 ;  /* 0x000000023434781a */ /* 0x000fe40000000000 */
[----:B------:R-:W-:Y:S02]  /*3480*/  SHF.R.U32.HI R26, RZ, 0x7, R26 ;  /* 0x00000007ff1a7819 */ /* 0x000fe4000001161a */
[C---:B------:R-:W-:Y:S02]  /*3490*/  LOP3.LUT R27, R52.reuse, 0x28, RZ, 0xfc, !PT ;  /* 0x00000028341b7812 */ /* 0x040fe400078efcff */
[----:B---3--:R-:W-:Y:S02]  /*34a0*/  LOP3.LUT R4, R52, 0x30, RZ, 0xfc, !PT ;  /* 0x0000003034047812 */ /* 0x008fe400078efcff */
[----:B------:R-:W-:Y:S01]  /*34b0*/  SGXT.U32 R26, R26, 0x2 ;  /* 0x000000021a1a781a */ /* 0x000fe20000000000 */
[----:B------:R-:W-:Y:S01]  /*34c0*/  IMAD R27, R27, c[0x0][0x188], RZ ;  /* 0x000062001b1b7a24 */ /* 0x000fe200078e02ff */
[----:B------:R-:W-:-:S02]  /*34d0*/  ISETP.GE.AND P0, PT, R4, UR4, PT ;  /* 0x0000000404007c0c */ /* 0x000fc4000bf06270 */
[C---:B------:R-:W-:Y:S01]  /*34e0*/  LOP3.LUT R4, R26.reuse, 0x38, RZ, 0xfc, !PT ;  /* 0x000000381a047812 */ /* 0x040fe200078efcff */
[--C-:B-----5:R-:W-:Y:S01]  /*34f0*/  IMAD.WIDE R12, R27, 0x2, R8.reuse ;  /* 0x000000021b0c7825 */ /* 0x120fe200078e0208 */
[----:B------:R-:W-:Y:S02]  /*3500*/  LOP3.LUT R27, R26, 0x30, RZ, 0xfc, !PT ;  /* 0x000000301a1b7812 */ /* 0x000fe400078efcff */
[----:B------:R-:W1:Y:S03]  /*3510*/  S2R R26, SR_TID.X ;  /* 0x00000000001a7919 */ /* 0x000e660000002100 */
[----:B------:R-:W-:Y:S01]  /*3520*/  IMAD R27, R27, c[0x0][0x188], RZ ;  /* 0x000062001b1b7a24 */ /* 0x000fe200078e02ff */
[----:B------:R3:W5:Y:S01]  /*3530*/  @!P1 LDG.E.U16 R39, [R12.64] ;  /* 0x000000060c279981 */ /* 0x000762000c1e1500 */
[----:B------:R-:W-:Y:S02]  /*3540*/  ISETP.GE.AND P1, PT, R4, UR4, PT ;  /* 0x0000000404007c0c */ /* 0x000fe4000bf26270 */
[----:B---3--:R-:W-:-:S05]  /*3550*/  IMAD.WIDE R12, R27, 0x2, R8 ;  /* 0x000000021b0c7825 */ /* 0x008fca00078e0208 */
        /* <DEDUP_REMOVED lines=9> */
[C---:B------:R-:W-:Y:S01]  /*35f0*/  LOP3.LUT R4, R26.reuse, 0x48, RZ, 0xfc, !PT ;  /* 0x000000481a047812 */ /* 0x040fe200078efcff */
[--C-:B---3--:R-:W-:Y:S01]  /*3600*/  IMAD.WIDE R12, R27, 0x2, R8.reuse ;  /* 0x000000021b0c7825 */ /* 0x108fe200078e0208 */
[----:B------:R-:W-:Y:S02]  /*3610*/  LOP3.LUT R27, R26, 0x40, RZ, 0xfc, !PT ;  /* 0x000000401a1b7812 */ /* 0x000fe400078efcff */
[----:B------:R-:W1:Y:S03]  /*3620*/  S2R R26, SR_TID.X ;  /* 0x00000000001a7919 */ /* 0x000e660000002100 */
[----:B------:R-:W-:Y:S01]  /*3630*/  IMAD R27, R27, c[0x0][0x188], RZ ;  /* 0x000062001b1b7a24 */ /* 0x000fe200078e02ff */
[----:B------:R3:W2:Y:S01]  /*3640*/  @!P1 LDG.E.U16 R37, [R12.64] ;  /* 0x000000060c259981 */ /* 0x0006a2000c1e1500 */
        /* <DEDUP_REMOVED lines=33> */
[----:B------:R3:W2:Y:S03]  /*3860*/  @!P1 LDG.E.U16 R21, [R12.64] ;  /* 0x000000060c159981 */ /* 0x0006a6000c1e1500 */
[----:B---3--:R-:W-:-:S02]  /*3870*/  IMAD.WIDE R12, R27, 0x2, R8 ;  /* 0x000000021b0c7825 */ /* 0x008fc400078e0208 */
[----:B------:R-:W3:Y:S01]  /*3880*/  S2R R27, SR_TID.X ;  /* 0x00000000001b7919 */ /* 0x000ee20000002100 */
[----:B-1----:R-:W-:-:S03]  /*3890*/  SHF.R.U32.HI R52, RZ, 0x7, R26 ;  /* 0x00000007ff347819 */ /* 0x002fc6000001161a */
[----:B------:R1:W2:Y:S01]  /*38a0*/  @!P0 LDG.E.U16 R19, [R12.64] ;  /* 0x000000060c138981 */ /* 0x0002a2000c1e1500 */
[----:B------:R-:W-:Y:S02]  /*38b0*/  SGXT.U32 R52, R52, 0x2 ;  /* 0x000000023434781a */ /* 0x000fe40000000000 */
[----:B------:R-:W-:Y:S02]  /*38c0*/  ISETP.GE.AND P1, PT, R4, UR4, PT ;  /* 0x0000000404007c0c */ /* 0x000fe4000bf26270 */
[C---:B------:R-:W-:Y:S02]  /*38d0*/  LOP3.LUT R26, R52.reuse, 0x68, RZ, 0xfc, !PT ;  /* 0x00000068341a7812 */ /* 0x040fe400078efcff */
[----:B------:R-:W-:-:S03]  /*38e0*/  LOP3.LUT R4, R52, 0x70, RZ, 0xfc, !PT ;  /* 0x0000007034047812 */ /* 0x000fc600078efcff */
[----:B------:R-:W-:Y:S01]  /*38f0*/  IMAD R26, R26, c[0x0][0x188], RZ ;  /* 0x000062001a1a7a24 */ /* 0x000fe200078e02ff */
[----:B---3--:R-:W-:-:S03]  /*3900*/  SHF.R.U32.HI R52, RZ, 0x7, R27 ;  /* 0x00000007ff347819 */ /* 0x008fc6000001161b */
[----:B-1----:R-:W-:Y:S01]  /*3910*/  IMAD.WIDE R12, R26, 0x2, R8 ;  /* 0x000000021a0c7825 */ /* 0x002fe200078e0208 */
[----:B------:R-:W-:-:S04]  /*3920*/  SGXT.U32 R52, R52, 0x2 ;  /* 0x000000023434781a */ /* 0x000fc80000000000 */
[----:B------:R1:W3:Y:S01]  /*3930*/  @!P1 LDG.E.U16 R35, [R12.64] ;  /* 0x000000060c239981 */ /* 0x0002e2000c1e1500 */
[----:B------:R-:W-:-:S05]  /*3940*/  LOP3.LUT R26, R52, 0x70, RZ, 0xfc, !PT ;  /* 0x00000070341a7812 */ /* 0x000fca00078efcff */
[----:B------:R-:W-:-:S04]  /*3950*/  IMAD R26, R26, c[0x0][0x188], RZ ;  /* 0x000062001a1a7a24 */ /* 0x000fc800078e02ff */
[----:B-1----:R-:W-:Y:S01]  /*3960*/  IMAD.WIDE R12, R26, 0x2, R8 ;  /* 0x000000021a0c7825 */ /* 0x002fe200078e0208 */
[----:B------:R-:W-:Y:S02]  /*3970*/  SHF.R.U32.HI R26, RZ, 0x7, R27 ;  /* 0x00000007ff1a7819 */ /* 0x000fe4000001161b */
[----:B------:R-:W-:Y:S02]  /*3980*/  ISETP.GE.AND P0, PT, R4, UR4, PT ;  /* 0x0000000404007c0c */ /* 0x000fe4000bf06270 */
[----:B------:R-:W-:Y:S02]  /*3990*/  LOP3.LUT R4, R52, 0x78, RZ, 0xfc, !PT ;  /* 0x0000007834047812 */ /* 0x000fe400078efcff */
[----:B------:R-:W-:Y:S02]  /*39a0*/  SGXT.U32 R26, R26, 0x2 ;  /* 0x000000021a1a781a */ /* 0x000fe40000000000 */
[----:B------:R-:W-:Y:S02]  /*39b0*/  ISETP.GE.AND P1, PT, R4, UR4, PT ;  /* 0x0000000404007c0c */ /* 0x000fe4000bf26270 */
[----:B------:R-:W-:-:S02]  /*39c0*/  LOP3.LUT R4, R26, 0x4, RZ, 0xfc, !PT ;  /* 0x000000041a047812 */ /* 0x000fc400078efcff */
[----:B------:R-:W1:Y:S01]  /*39d0*/  S2R R26, SR_TID.X ;  /* 0x00000000001a7919 */ /* 0x000e620000002100 */
[----:B------:R-:W-:-:S03]  /*39e0*/  SHF.R.U32.HI R52, RZ, 0x7, R27 ;  /* 0x00000007ff347819 */ /* 0x000fc6000001161b */
[----:B------:R0:W2:Y:S01]  /*39f0*/  @!P0 LDG.E.U16 R10, [R12.64] ;  /* 0x000000060c0a8981 */ /* 0x0000a2000c1e1500 */
[----:B------:R-:W-:Y:S02]  /*3a00*/  SGXT.U32 R52, R52, 0x2 ;  /* 0x000000023434781a */ /* 0x000fe40000000000 */
[----:B------:R-:W-:Y:S02]  /*3a10*/  ISETP.GE.AND P0, PT, R4, UR4, PT ;  /* 0x0000000404007c0c */ /* 0x000fe4000bf06270 */
[----:B------:R-:W-:Y:S02]  /*3a20*/  LOP3.LUT R4, R52, 0x78, RZ, 0xfc, !PT ;  /* 0x0000007834047812 */ /* 0x000fe400078efcff */
[----:B------:R-:W-:-:S03]  /*3a30*/  SHF.R.U32.HI R52, RZ, 0x7, R27 ;  /* 0x00000007ff347819 */ /* 0x000fc6000001161b */
[----:B------:R-:W-:Y:S01]  /*3a40*/  IMAD R4, R4, c[0x0][0x188], RZ ;  /* 0x0000620004047a24 */ /* 0x000fe200078e02ff */
[----:B------:R-:W-:Y:S02]  /*3a50*/  SGXT.U32 R52, R52, 0x2 ;  /* 0x000000023434781a */ /* 0x000fe40000000000 */
[----:B-1----:R-:W-:Y:S01]  /*3a60*/  SHF.R.U32.HI R26, RZ, 0x7, R26 ;  /* 0x00000007ff1a7819 */ /* 0x002fe2000001161a */
[----:B0-----:R-:W-:-:S03]  /*3a70*/  IMAD.WIDE R12, R4, 0x2, R8 ;  /* 0x00000002040c7825 */ /* 0x001fc600078e0208 */
[----:B------:R-:W-:Y:S02]  /*3a80*/  SGXT.U32 R26, R26, 0x2 ;  /* 0x000000021a1a781a */ /* 0x000fe40000000000 */
[----:B------:R0:W2:Y:S02]  /*3a90*/  @!P1 LDG.E.U16 R14, [R12.64] ;  /* 0x000000060c0e9981 */ /* 0x0000a4000c1e1500 */
[----:B------:R-:W-:Y:S02]  /*3aa0*/  LOP3.LUT R4, R26, 0x4, RZ, 0xfc, !PT ;  /* 0x000000041a047812 */ /* 0x000fe400078efcff */
[----:B------:R-:W-:-:S04]  /*3ab0*/  LOP3.LUT R26, R52, 0xc, RZ, 0xfc, !PT ;  /* 0x0000000c341a7812 */ /* 0x000fc800078efcff */
[----:B------:R-:W-:Y:S02]  /*3ac0*/  ISETP.GE.AND P1, PT, R26, UR4, PT ;  /* 0x000000041a007c0c */ /* 0x000fe4000bf26270 */
[----:B------:R-:W1:Y:S01]  /*3ad0*/  S2R R26, SR_TID.X ;  /* 0x00000000001a7919 */ /* 0x000e620000002100 */
[----:B------:R-:W-:Y:S01]  /*3ae0*/  IMAD R4, R4, c[0x0][0x188], RZ ;  /* 0x0000620004047a24 */ /* 0x000fe200078e02ff */
[----:B------:R-:W-:-:S03]  /*3af0*/  SHF.R.U32.HI R27, RZ, 0x7, R27 ;  /* 0x00000007ff1b7819 */ /* 0x000fc6000001161b */
[----:B0-----:R-:W-:Y:S01]  /*3b00*/  IMAD.WIDE R12, R4, 0x2, R8 ;  /* 0x00000002040c7825 */ /* 0x001fe200078e0208 */
[----:B------:R-:W-:Y:S02]  /*3b10*/  LOP3.LUT R4, R52, 0x14, RZ, 0xfc, !PT ;  /* 0x0000001434047812 */ /* 0x000fe400078efcff */
[----:B------:R-:W-:Y:S02]  /*3b20*/  SGXT.U32 R27, R27, 0x2 ;  /* 0x000000021b1b781a */ /* 0x000fe40000000000 */
[----:B------:R-:W-:Y:S01]  /*3b30*/  ISETP.GE.AND P2, PT, R4, UR4, PT ;  /* 0x0000000404007c0c */ /* 0x000fe2000bf46270 */
[----:B------:R0:W2:Y:S01]  /*3b40*/  @!P0 LDG.E.U16 R85, [R12.64] ;  /* 0x000000060c558981 */ /* 0x0000a2000c1e1500 */
[----:B------:R-:W-:-:S04]  /*3b50*/  LOP3.LUT R4, R27, 0x1c, RZ, 0xfc, !PT ;  /* 0x0000001c1b047812 */ /* 0x000fc800078efcff */
[----:B------:R-:W-:Y:S02]  /*3b60*/  ISETP.GE.AND P0, PT, R4, UR4, PT ;  /* 0x0000000404007c0c */ /* 0x000fe4000bf06270 */
[----:B-1----:R-:W-:-:S04]  /*3b70*/  SHF.R.U32.HI R52, RZ, 0x7, R26 ;  /* 0x00000007ff347819 */ /* 0x002fc8000001161a */
[----:B------:R-:W-:-:S04]  /*3b80*/  SGXT.U32 R52, R52, 0x2 ;  /* 0x000000023434781a */ /* 0x000fc80000000000 */
[C---:B------:R-:W-:Y:S02]  /*3b90*/  LOP3.LUT R27, R52.reuse, 0xc, RZ, 0xfc, !PT ;  /* 0x0000000c341b7812 */ /* 0x040fe400078efcff */
[C---:B------:R-:W-:Y:S02]  /*3ba0*/  LOP3.LUT R26, R52.reuse, 0x14, RZ, 0xfc, !PT ;  /* 0x00000014341a7812 */ /* 0x040fe400078efcff */
[----:B------:R-:W-:Y:S02]  /*3bb0*/  LOP3.LUT R4, R52, 0x24, RZ, 0xfc, !PT ;  /* 0x0000002434047812 */ /* 0x000fe400078efcff */
[----:B------:R-:W1:Y:S01]  /*3bc0*/  S2R R52, SR_TID.X ;  /* 0x0000000000347919 */ /* 0x000e620000002100 */
[----:B----4-:R-:W-:Y:S01]  /*3bd0*/  SHF.R.U32.HI R53, RZ, 0x7, R53 ;  /* 0x00000007ff357819 */ /* 0x010fe20000011635 */
[----:B------:R-:W-:-:S03]  /*3be0*/  IMAD R27, R27, c[0x0][0x188], RZ ;  /* 0x000062001b1b7a24 */ /* 0x000fc600078e02ff */
[----:B------:R-:W-:Y:S01]  /*3bf0*/  SGXT.U32 R53, R53, 0x2 ;  /* 0x000000023535781a */ /* 0x000fe20000000000 */
[----:B------:R-:W-:Y:S01]  /*3c00*/  IMAD R26, R26, c[0x0][0x188], RZ ;  /* 0x000062001a1a7a24 */ /* 0x000fe200078e02ff */
[----:B------:R-:W-:Y:S02]  /*3c10*/  ISETP.GE.AND P3, PT, R4, UR4, PT ;  /* 0x0000000404007c0c */ /* 0x000fe4000bf66270 */
[----:B------:R-:W-:Y:S01]  /*3c20*/  LOP3.LUT R4, R53, 0x1c, RZ, 0xfc, !PT ;  /* 0x0000001c35047812 */ /* 0x000fe200078efcff */
[----:B0-----:R-:W-:Y:S01]  /*3c30*/  IMAD.WIDE R12, R27, 0x2, R8 ;  /* 0x000000021b0c7825 */ /* 0x001fe200078e0208 */
[----:B------:R-:W-:-:S03]  /*3c40*/  PRMT R83, RZ, 0x7610, R83 ;  /* 0x00007610ff537816 */ /* 0x000fc60000000053 */
[----:B------:R-:W-:Y:S01]  /*3c50*/  IMAD.WIDE R26, R26, 0x2, R8 ;  /* 0x000000021a1a7825 */ /* 0x000fe200078e0208 */
[----:B------:R-:W-:-:S03]  /*3c60*/  PRMT R84, RZ, 0x7610, R84 ;  /* 0x00007610ff547816 */ /* 0x000fc60000000054 */
[----:B------:R-:W-:Y:S01]  /*3c70*/  IMAD R4, R4, c[0x0][0x188], RZ ;  /* 0x0000620004047a24 */ /* 0x000fe200078e02ff */
[----:B------:R0:W4:Y:S04]  /*3c80*/  @!P2 LDG.E.U16 R83, [R26.64] ;  /* 0x000000061a53a981 */ /* 0x000128000c1e1500 */
[----:B------:R5:W2:Y:S01]  /*3c90*/  @!P1 LDG.E.U16 R84, [R12.64] ;  /* 0x000000060c549981 */ /* 0x000aa2000c1e1500 */
[--C-:B-1----:R-:W-:Y:S02]  /*3ca0*/  SHF.R.U32.HI R53, RZ, 0x7, R52.reuse ;  /* 0x00000007ff357819 */ /* 0x102fe40000011634 */
[----:B------:R-:W-:Y:S02]  /*3cb0*/  SHF.R.U32.HI R124, RZ, 0x7, R52 ;  /* 0x00000007ff7c7819 */ /* 0x000fe40000011634 */
[----:B------:R-:W-:Y:S01]  /*3cc0*/  SGXT.U32 R53, R53, 0x2 ;  /* 0x000000023535781a */ /* 0x000fe20000000000 */
[----:B0-----:R-:W-:Y:S01]  /*3cd0*/  IMAD.WIDE R26, R4, 0x2, R8 ;  /* 0x00000002041a7825 */ /* 0x001fe200078e0208 */
[----:B------:R-:W-:-:S02]  /*3ce0*/  SGXT.U32 R124, R124, 0x2 ;  /* 0x000000027c7c781a */ /* 0x000fc40000000000 */
[----:B------:R-:W-:-:S04]  /*3cf0*/  LOP3.LUT R4, R53, 0x2c, RZ, 0xfc, !PT ;  /* 0x0000002c35047812 */ /* 0x000fc800078efcff */
[----:B------:R-:W-:Y:S02]  /*3d00*/  ISETP.GE.AND P1, PT, R4, UR4, PT ;  /* 0x0000000404007c0c */ /* 0x000fe4000bf26270 */
[----:B------:R-:W-:Y:S02]  /*3d10*/  LOP3.LUT R4, R124, 0x34, RZ, 0xfc, !PT ;  /* 0x000000347c047812 */ /* 0x000fe400078efcff */
[--C-:B------:R-:W-:Y:S02]  /*3d20*/  SHF.R.U32.HI R124, RZ, 0x7, R121.reuse ;  /* 0x00000007ff7c7819 */ /* 0x100fe40000011679 */
[----:B------:R-:W-:Y:S02]  /*3d30*/  SHF.R.U32.HI R121, RZ, 0x7, R121 ;  /* 0x00000007ff797819 */ /* 0x000fe40000011679 */
[----:B------:R-:W-:Y:S02]  /*3d40*/  SGXT.U32 R124, R124, 0x2 ;  /* 0x000000027c7c781a */ /* 0x000fe40000000000 */
[----:B-----5:R-:W-:-:S02]  /*3d50*/  PRMT R13, RZ, 0x7610, R13 ;  /* 0x00007610ff0d7816 */ /* 0x020fc4000000000d */
[----:B------:R-:W-:Y:S02]  /*3d60*/  ISETP.GE.AND P2, PT, R4, UR4, PT ;  /* 0x0000000404007c0c */ /* 0x000fe4000bf46270 */
[----:B------:R-:W-:Y:S02]  /*3d70*/  LOP3.LUT R4, R124, 0x3c, RZ, 0xfc, !PT ;  /* 0x0000003c7c047812 */ /* 0x000fe400078efcff */
[----:B------:R-:W-:Y:S01]  /*3d80*/  SGXT.U32 R121, R121, 0x2 ;  /* 0x000000027979781a */ /* 0x000fe20000000000 */
[----:B------:R0:W5:Y:S01]  /*3d90*/  @!P0 LDG.E.U16 R13, [R26.64] ;  /* 0x000000061a0d8981 */ /* 0x000162000c1e1500 */
[----:B------:R-:W-:Y:S02]  /*3da0*/  ISETP.GE.AND P0, PT, R4, UR4, PT ;  /* 0x0000000404007c0c */ /* 0x000fe4000bf06270 */
[C---:B------:R-:W-:Y:S02]  /*3db0*/  LOP3.LUT R4, R121.reuse, 0x34, RZ, 0xfc, !PT ;  /* 0x0000003479047812 */ /* 0x040fe400078efcff */
[----:B------:R-:W-:-:S02]  /*3dc0*/  LOP3.LUT R76, R121, 0x2c, RZ, 0xfc, !PT ;  /* 0x0000002c794c7812 */ /* 0x000fc400078efcff */
[----:B------:R-:W1:Y:S01]  /*3dd0*/  S2R R121, SR_TID.X ;  /* 0x0000000000797919 */ /* 0x000e620000002100 */
[----:B------:R-:W-:-:S03]  /*3de0*/  LOP3.LUT R52, R53, 0x24, RZ, 0xfc, !PT ;  /* 0x0000002435347812 */ /* 0x000fc600078efcff */
[----:B------:R-:W0:Y:S02]  /*3df0*/  S2R R124, SR_TID.X ;  /* 0x00000000007c7919 */ /* 0x000e240000002100 */
[----:B------:R-:W-:Y:S01]  /*3e00*/  IMAD R52, R52, c[0x0][0x188], RZ ;  /* 0x0000620034347a24 */ /* 0x000fe200078e02ff */
[----:B------:R-:W-:Y:S01]  /*3e10*/  PRMT R12, RZ, 0x7610, R12 ;  /* 0x00007610ff0c7816 */ /* 0x000fe2000000000c */
[----:B------:R-:W-:Y:S02]  /*3e20*/  IMAD R4, R4, c[0x0][0x188], RZ ;  /* 0x0000620004047a24 */ /* 0x000fe400078e02ff */
[----:B------:R-:W-:Y:S01]  /*3e30*/  IMAD.WIDE R52, R52, 0x2, R8 ;  /* 0x0000000234347825 */ /* 0x000fe200078e0208 */
[----:B------:R-:W-:-:S03]  /*3e40*/  PRMT R82, RZ, 0x7610, R82 ;  /* 0x00007610ff527816 */ /* 0x000fc60000000052 */
[----:B------:R-:W-:Y:S01]  /*3e50*/  IMAD R76, R76, c[0x0][0x188], RZ ;  /* 0x000062004c4c7a24 */ /* 0x000fe200078e02ff */
[----:B------:R1:W2:Y:S02]  /*3e60*/  @!P3 LDG.E.U16 R12, [R52.64] ;  /* 0x00000006340cb981 */ /* 0x0002a4000c1e1500 */
[----:B-1----:R-:W-:Y:S01]  /*3e70*/  SHF.R.U32.HI R125, RZ, 0x7, R121 ;  /* 0x00000007ff7d7819 */ /* 0x002fe20000011679 */
[----:B------:R-:W-:-:S03]  /*3e80*/  IMAD.WIDE R52, R4, 0x2, R8 ;  /* 0x0000000204347825 */ /* 0x000fc600078e0208 */
[----:B------:R-:W-:Y:S01]  /*3e90*/  SGXT.U32 R125, R125, 0x2 ;  /* 0x000000027d7d781a */ /* 0x000fe20000000000 */
[----:B0-----:R-:W-:Y:S01]  /*3ea0*/  IMAD.WIDE R26, R76, 0x2, R8 ;  /* 0x000000024c1a7825 */ /* 0x001fe200078e0208 */
[----:B------:R-:W-:Y:S02]  /*3eb0*/  SHF.R.U32.HI R121, RZ, 0x7, R121 ;  /* 0x00000007ff797819 */ /* 0x000fe40000011679 */
[----:B------:R-:W-:Y:S02]  /*3ec0*/  LOP3.LUT R4, R125, 0x3c, RZ, 0xfc, !PT ;  /* 0x0000003c7d047812 */ /* 0x000fe400078efcff */
[----:B------:R-:W-:Y:S01]  /*3ed0*/  SGXT.U32 R121, R121, 0x2 ;  /* 0x000000027979781a */ /* 0x000fe20000000000 */
[----:B------:R0:W2:Y:S02]  /*3ee0*/  @!P1 LDG.E.U16 R82, [R26.64] ;  /* 0x000000061a529981 */ /* 0x0000a4000c1e1500 */
[----:B------:R-:W-:Y:S01]  /*3ef0*/  IMAD R4, R4, c[0x0][0x188], RZ ;  /* 0x0000620004047a24 */ /* 0x000fe200078e02ff */
[----:B------:R-:W-:-:S03]  /*3f00*/  PRMT R70, RZ, 0x7610, R70 ;  /* 0x00007610ff467816 */ /* 0x000fc60000000046 */
[----:B0-----:R-:W-:Y:S01]  /*3f10*/  IMAD.WIDE R26, R4, 0x2, R8 ;  /* 0x00000002041a7825 */ /* 0x001fe200078e0208 */
[----:B------:R-:W-:Y:S02]  /*3f20*/  LOP3.LUT R4, R121, 0x4c, RZ, 0xfc, !PT ;  /* 0x0000004c79047812 */ /* 0x000fe400078efcff */
[----:B------:R-:W-:Y:S02]  /*3f30*/  SHF.R.U32.HI R121, RZ, 0x7, R124 ;  /* 0x00000007ff797819 */ /* 0x000fe4000001167c */
[----:B------:R0:W2:Y:S02]  /*3f40*/  @!P0 LDG.E.U16 R70, [R26.64] ;  /* 0x000000061a468981 */ /* 0x0000a4000c1e1500 */
[----:B------:R-:W-:Y:S02]  /*3f50*/  SGXT.U32 R121, R121, 0x2 ;  /* 0x000000027979781a */ /* 0x000fe40000000000 */
[----:B------:R-:W-:Y:S02]  /*3f60*/  ISETP.GE.AND P0, PT, R4, UR4, PT ;  /* 0x0000000404007c0c */ /* 0x000fe4000bf06270 */
[----:B------:R-:W-:-:S02]  /*3f70*/  LOP3.LUT R4, R121, 0x44, RZ, 0xfc, !PT ;  /* 0x0000004479047812 */ /* 0x000fc400078efcff */
[----:B------:R-:W1:Y:S01]  /*3f80*/  S2R R121, SR_TID.X ;  /* 0x0000000000797919 */ /* 0x000e620000002100 */
[----:B------:R-:W-:Y:S02]  /*3f90*/  SHF.R.U32.HI R124, RZ, 0x7, R124 ;  /* 0x00000007ff7c7819 */ /* 0x000fe4000001167c */
[----:B------:R-:W-:Y:S02]  /*3fa0*/  IMAD R4, R4, c[0x0][0x188], RZ ;  /* 0x0000620004047a24 */ /* 0x000fe400078e02ff */
[----:B------:R-:W-:Y:S02]  /*3fb0*/  SGXT.U32 R124, R124, 0x2 ;  /* 0x000000027c7c781a */ /* 0x000fe40000000000 */
[----:B------:R-:W-:Y:S01]  /*3fc0*/  LOP3.LUT R76, R125, 0x44, RZ, 0xfc, !PT ;  /* 0x000000447d4c7812 */ /* 0x000fe200078efcff */
[----:B0-----:R-:W-:Y:S01]  /*3fd0*/  IMAD.WIDE R26, R4, 0x2, R8 ;  /* 0x00000002041a7825 */ /* 0x001fe200078e0208 */
[----:B------:R-:W-:Y:S02]  /*3fe0*/  LOP3.LUT R4, R124, 0x54, RZ, 0xfc, !PT ;  /* 0x000000547c047812 */ /* 0x000fe400078efcff */
[----:B------:R-:W0:Y:S01]  /*3ff0*/  S2R R124, SR_TID.X ;  /* 0x00000000007c7919 */ /* 0x000e220000002100 */
[----:B------:R-:W-:-:S02]  /*4000*/  ISETP.GE.AND P1, PT, R76, UR4, PT ;  /* 0x000000044c007c0c */ /* 0x000fc4000bf26270 */
[----:B------:R-:W-:Y:S02]  /*4010*/  PRMT R81, RZ, 0x7610, R81 ;  /* 0x00007610ff517816 */ /* 0x000fe40000000051 */
[----:B-1----:R-:W-:-:S09]  /*4020*/  SHF.R.U32.HI R125, RZ, 0x7, R121 ;  /* 0x00000007ff7d7819 */ /* 0x002fd20000011679 */
[----:B------:R1:W2:Y:S01]  /*4030*/  @!P1 LDG.E.U16 R81, [R26.64] ;  /* 0x000000061a519981 */ /* 0x0002a2000c1e1500 */
[----:B------:R-:W-:-:S04]  /*4040*/  SGXT.U32 R125, R125, 0x2 ;  /* 0x000000027d7d781a */ /* 0x000fc80000000000 */
[----:B------:R-:W-:Y:S02]  /*4050*/  LOP3.LUT R76, R125, 0x4c, RZ, 0xfc, !PT ;  /* 0x0000004c7d4c7812 */ /* 0x000fe400078efcff */
[----:B------:R-:W-:-:S03]  /*4060*/  PRMT R20, RZ, 0x7610, R20 ;  /* 0x00007610ff147816 */ /* 0x000fc60000000014 */
[----:B------:R-:W-:Y:S01]  /*4070*/  IMAD R76, R76, c[0x0][0x188], RZ ;  /* 0x000062004c4c7a24 */ /* 0x000fe200078e02ff */
[----:B------:R-:W-:Y:S02]  /*4080*/  SHF.R.U32.HI R121, RZ, 0x7, R121 ;  /* 0x00000007ff797819 */ /* 0x000fe40000011679 */
[----:B------:R-:W-:Y:S01]  /*4090*/  ISETP.GE.AND P1, PT, R4, UR4, PT ;  /* 0x0000000404007c0c */ /* 0x000fe2000bf26270 */
[----:B-1----:R-:W-:Y:S01]  /*40a0*/  IMAD.WIDE R26, R76, 0x2, R8 ;  /* 0x000000024c1a7825 */ /* 0x002fe200078e0208 */
[----:B------:R-:W-:Y:S02]  /*40b0*/  LOP3.LUT R4, R125, 0x5c, RZ, 0xfc, !PT ;  /* 0x0000005c7d047812 */ /* 0x000fe400078efcff */
[----:B------:R-:W-:Y:S02]  /*40c0*/  SGXT.U32 R121, R121, 0x2 ;  /* 0x000000027979781a */ /* 0x000fe40000000000 */
[----:B------:R1:W2:Y:S01]  /*40d0*/  @!P0 LDG.E.U16 R20, [R26.64] ;  /* 0x000000061a148981 */ /* 0x0002a2000c1e1500 */
[----:B------:R-:W-:-:S02]  /*40e0*/  ISETP.GE.AND P0, PT, R4, UR4, PT ;  /* 0x0000000404007c0c */ /* 0x000fc4000bf06270 */
[----:B------:R-:W-:Y:S02]  /*40f0*/  LOP3.LUT R4, R121, 0x54, RZ, 0xfc, !PT ;  /* 0x0000005479047812 */ /* 0x000fe400078efcff */
[----:B0-----:R-:W-:-:S03]  /*4100*/  SHF.R.U32.HI R121, RZ, 0x7, R124 ;  /* 0x00000007ff797819 */ /* 0x001fc6000001167c */
[----:B------:R-:W-:Y:S01]  /*4110*/  IMAD R4, R4, c[0x0][0x188], RZ ;  /* 0x0000620004047a24 */ /* 0x000fe200078e02ff */
[----:B------:R-:W-:-:S03]  /*4120*/  SGXT.U32 R121, R121, 0x2 ;  /* 0x000000027979781a */ /* 0x000fc60000000000 */
[----:B-1----:R-:W-:Y:S01]  /*4130*/  IMAD.WIDE R26, R4, 0x2, R8 ;  /* 0x00000002041a7825 */ /* 0x002fe200078e0208 */
[----:B------:R-:W-:Y:S02]  /*4140*/  LOP3.LUT R4, R121, 0x64, RZ, 0xfc, !PT ;  /* 0x0000006479047812 */ /* 0x000fe400078efcff */
[----:B------:R-:W0:Y:S01]  /*4150*/  S2R R121, SR_TID.X ;  /* 0x0000000000797919 */ /* 0x000e220000002100 */
[----:B------:R-:W-:Y:S02]  /*4160*/  PRMT R5, RZ, 0x7610, R5 ;  /* 0x00007610ff057816 */ /* 0x000fe40000000005 */
[----:B------:R-:W-:-:S04]  /*4170*/  SHF.R.U32.HI R124, RZ, 0x7, R124 ;  /* 0x00000007ff7c7819 */ /* 0x000fc8000001167c */
[----:B------:R-:W-:Y:S01]  /*4180*/  SGXT.U32 R124, R124, 0x2 ;  /* 0x000000027c7c781a */ /* 0x000fe20000000000 */
[----:B------:R1:W3:Y:S01]  /*4190*/  @!P1 LDG.E.U16 R5, [R26.64] ;  /* 0x000000061a059981 */ /* 0x0002e2000c1e1500 */
[----:B------:R-:W-:Y:S02]  /*41a0*/  ISETP.GE.AND P1, PT, R4, UR4, PT ;  /* 0x0000000404007c0c */ /* 0x000fe4000bf26270 */
[----:B------:R-:W-:-:S05]  /*41b0*/  LOP3.LUT R4, R124, 0x5c, RZ, 0xfc, !PT ;  /* 0x0000005c7c047812 */ /* 0x000fca00078efcff */
[----:B------:R-:W-:Y:S01]  /*41c0*/  IMAD R4, R4, c[0x0][0x188], RZ ;  /* 0x0000620004047a24 */ /* 0x000fe200078e02ff */
[----:B0-----:R-:W-:-:S03]  /*41d0*/  SHF.R.U32.HI R124, RZ, 0x7, R121 ;  /* 0x00000007ff7c7819 */ /* 0x001fc60000011679 */
[----:B-1----:R-:W-:Y:S01]  /*41e0*/  IMAD.WIDE R26, R4, 0x2, R8 ;  /* 0x00000002041a7825 */ /* 0x002fe200078e0208 */
[----:B------:R-:W-:Y:S02]  /*41f0*/  SGXT.U32 R124, R124, 0x2 ;  /* 0x000000027c7c781a */ /* 0x000fe40000000000 */
[----:B------:R-:W-:Y:S02]  /*4200*/  PRMT R80, RZ, 0x7610, R80 ;  /* 0x00007610ff507816 */ /* 0x000fe40000000050 */
[----:B------:R-:W-:Y:S02]  /*4210*/  LOP3.LUT R4, R124, 0x64, RZ, 0xfc, !PT ;  /* 0x000000647c047812 */ /* 0x000fe400078efcff */
[----:B------:R-:W-:Y:S02]  /*4220*/  SHF.R.U32.HI R121, RZ, 0x7, R121 ;  /* 0x00000007ff797819 */ /* 0x000fe40000011679 */
[----:B------:R0:W3:Y:S01]  /*4230*/  @!P0 LDG.E.U16 R80, [R26.64] ;  /* 0x000000061a508981 */ /* 0x0000e2000c1e1500 */
[----:B------:R-:W-:Y:S01]  /*4240*/  IMAD R4, R4, c[0x0][0x188], RZ ;  /* 0x0000620004047a24 */ /* 0x000fe200078e02ff */
[----:B------:R-:W-:-:S02]  /*4250*/  SGXT.U32 R121, R121, 0x2 ;  /* 0x000000027979781a */ /* 0x000fc40000000000 */
[----:B------:R-:W-:Y:S01]  /*4260*/  PRMT R69, RZ, 0x7610, R69 ;  /* 0x00007610ff457816 */ /* 0x000fe20000000045 */
[----:B0-----:R-:W-:Y:S01]  /*4270*/  IMAD.WIDE R26, R4, 0x2, R8 ;  /* 0x00000002041a7825 */ /* 0x001fe200078e0208 */
[----:B------:R-:W-:Y:S02]  /*4280*/  LOP3.LUT R4, R121, 0x74, RZ, 0xfc, !PT ;  /* 0x0000007479047812 */ /* 0x000fe400078efcff */
[--C-:B------:R-:W-:Y:S02]  /*4290*/  SHF.R.U32.HI R121, RZ, 0x7, R122.reuse ;  /* 0x00000007ff797819 */ /* 0x100fe4000001167a */
[----:B------:R-:W-:Y:S01]  /*42a0*/  LOP3.LUT R76, R124, 0x6c, RZ, 0xfc, !PT ;  /* 0x0000006c7c4c7812 */ /* 0x000fe200078efcff */
[----:B------:R0:W3:Y:S01]  /*42b0*/  @!P1 LDG.E.U16 R69, [R26.64] ;  /* 0x000000061a459981 */ /* 0x0000e2000c1e1500 */
[----:B------:R-:W-:Y:S02]  /*42c0*/  SGXT.U32 R121, R121, 0x2 ;  /* 0x000000027979781a */ /* 0x000fe40000000000 */
[----:B------:R-:W-:-:S02]  /*42d0*/  SHF.R.U32.HI R122, RZ, 0x7, R122 ;  /* 0x00000007ff7a7819 */ /* 0x000fc4000001167a */
[----:B------:R-:W-:Y:S02]  /*42e0*/  ISETP.GE.AND P1, PT, R4, UR4, PT ;  /* 0x0000000404007c0c */ /* 0x000fe4000bf26270 */
[----:B------:R-:W-:Y:S02]  /*42f0*/  LOP3.LUT R4, R121, 0x6c, RZ, 0xfc, !PT ;  /* 0x0000006c79047812 */ /* 0x000fe400078efcff */
[----:B------:R-:W-:Y:S02]  /*4300*/  ISETP.GE.AND P0, PT, R76, UR4, PT ;  /* 0x000000044c007c0c */ /* 0x000fe4000bf06270 */
[----:B------:R-:W-:Y:S01]  /*4310*/  SGXT.U32 R122, R122, 0x2 ;  /* 0x000000027a7a781a */ /* 0x000fe20000000000 */
[----:B------:R-:W-:Y:S01]  /*4320*/  IMAD R4, R4, c[0x0][0x188], RZ ;  /* 0x0000620004047a24 */ /* 0x000fe200078e02ff */
[----:B------:R-:W-:Y:S02]  /*4330*/  PRMT R68, RZ, 0x7610, R68 ;  /* 0x00007610ff447816 */ /* 0x000fe40000000044 */
[----:B------:R-:W-:Y:S01]  /*4340*/  LOP3.LUT R76, R122, 0x74, RZ, 0xfc, !PT ;  /* 0x000000747a4c7812 */ /* 0x000fe200078efcff */
[----:B0-----:R-:W-:Y:S01]  /*4350*/  IMAD.WIDE R26, R4, 0x2, R8 ;  /* 0x00000002041a7825 */ /* 0x001fe200078e0208 */
[----:B------:R-:W-:-:S03]  /*4360*/  LOP3.LUT R4, R122, 0x7c, RZ, 0xfc, !PT ;  /* 0x0000007c7a047812 */ /* 0x000fc600078efcff */
[----:B------:R-:W-:Y:S01]  /*4370*/  IMAD R76, R76, c[0x0][0x188], RZ ;  /* 0x000062004c4c7a24 */ /* 0x000fe200078e02ff */
[----:B------:R-:W0:Y:S04]  /*4380*/  S2R R121, SR_TID.X ;  /* 0x0000000000797919 */ /* 0x000e280000002100 */
[----:B------:R1:W3:Y:S01]  /*4390*/  @!P0 LDG.E.U16 R68, [R26.64] ;  /* 0x000000061a448981 */ /* 0x0002e2000c1e1500 */
[----:B------:R-:W-:Y:S02]  /*43a0*/  ISETP.GE.AND P0, PT, R4, UR4, PT ;  /* 0x0000000404007c0c */ /* 0x000fe4000bf06270 */
[----:B------:R-:W-:Y:S01]  /*43b0*/  PRMT R55, RZ, 0x7610, R55 ;  /* 0x00007610ff377816 */ /* 0x000fe20000000037 */
[----:B------:R-:W0:Y:S01]  /*43c0*/  S2R R122, SR_TID.X ;  /* 0x00000000007a7919 */ /* 0x000e220000002100 */
[----:B-1----:R-:W-:Y:S01]  /*43d0*/  IMAD.WIDE R26, R76, 0x2, R8 ;  /* 0x000000024c1a7825 */ /* 0x002fe200078e0208 */
[----:B------:R-:W-:-:S02]  /*43e0*/  LOP3.LUT R76, R123, 0x7c, RZ, 0xfc, !PT ;  /* 0x0000007c7b4c7812 */ /* 0x000fc400078efcff */
[----:B------:R-:W-:Y:S02]  /*43f0*/  PRMT R71, RZ, 0x7610, R71 ;  /* 0x00007610ff477816 */ /* 0x000fe40000000047 */
[----:B------:R1:W3:Y:S01]  /*4400*/  @!P1 LDG.E.U16 R55, [R26.64] ;  /* 0x000000061a379981 */ /* 0x0002e2000c1e1500 */
[----:B------:R-:W-:Y:S01]  /*4410*/  IMAD R76, R76, c[0x0][0x188], RZ ;  /* 0x000062004c4c7a24 */ /* 0x000fe200078e02ff */
[----:B------:R-:W-:Y:S02]  /*4420*/  PRMT R54, RZ, 0x7610, R54 ;  /* 0x00007610ff367816 */ /* 0x000fe40000000036 */
[----:B------:R0:W3:Y:S01]  /*4430*/  @!P2 LDG.E.U16 R71, [R52.64] ;  /* 0x000000063447a981 */ /* 0x0000e2000c1e1500 */
[----:B-1----:R-:W-:-:S05]  /*4440*/  IMAD.WIDE R26, R76, 0x2, R8 ;  /* 0x000000024c1a7825 */ /* 0x002fca00078e0208 */
[----:B------:R1:W3:Y:S04]  /*4450*/  @!P0 LDG.E.U16 R54, [R26.64] ;  /* 0x000000061a368981 */ /* 0x0002e8000c1e1500 */
[----:B------:R-:W-:Y:S01]  /*4460*/  BAR.SYNC.DEFER_BLOCKING 0x0 ;  /* 0x0000000000007b1d */ /* 0x000fe20000010000 */
[----:B0-----:R-:W-:Y:S02]  /*4470*/  LOP3.LUT R4, R121, 0x7f, RZ, 0xc0, !PT ;  /* 0x0000007f79047812 */ /* 0x001fe400078ec0ff */
[----:B------:R-:W-:Y:S02]  /*4480*/  LOP3.LUT R122, R122, 0x7f, RZ, 0xc0, !PT ;  /* 0x0000007f7a7a7812 */ /* 0x000fe400078ec0ff */
[----:B------:R-:W-:Y:S01]  /*4490*/  ISETP.GE.AND P1, PT, R4, UR4, PT ;  /* 0x0000000404007c0c */ /* 0x000fe2000bf26270 */
[----:B------:R0:W-:Y:S02]  /*44a0*/  STL.64 [R1+0x100], R8 ;  /* 0x0001000801007387 */ /* 0x0001e40000100a00 */
[----:B------:R-:W-:Y:S01]  /*44b0*/  IMAD R122, R122, c[0x0][0x18c], RZ ;  /* 0x000063007a7a7a24 */ /* 0x000fe200078e02ff */
[----:B------:R-:W-:Y:S01]  /*44c0*/  PRMT R53, RZ, 0x7610, R53 ;  /* 0x00007610ff357816 */ /* 0x000fe20000000035 */
[----:B------:R-:W-:-:S02]  /*44d0*/  IMAD.MOV.U32 R76, RZ, RZ, R95 ;  /* 0x000000ffff4c7224 */ /* 0x000fc400078e005f */
[----:B------:R-:W-:Y:S02]  /*44e0*/  IMAD.MOV.U32 R77, RZ, RZ, R34 ;  /* 0x000000ffff4d7224 */ /* 0x000fe400078e0022 */
[----:B0-----:R-:W-:Y:S02]  /*44f0*/  IMAD.MOV.U32 R8, RZ, RZ, R96 ;  /* 0x000000ffff087224 */ /* 0x001fe400078e0060 */
[----:B------:R-:W-:-:S04]  /*4500*/  IMAD.MOV.U32 R9, RZ, RZ, R97 ;  /* 0x000000ffff097224 */ /* 0x000fc800078e0061 */
[C---:B-1----:R-:W-:Y:S01]  /*4510*/  IMAD.WIDE R26, R122.reuse, 0x2, R8 ;  /* 0x000000027a1a7825 */ /* 0x042fe200078e0208 */
[----:B------:R-:W-:Y:S01]  /*4520*/  PRMT R34, RZ, 0x7610, R34 ;  /* 0x00007610ff227816 */ /* 0x000fe20000000022 */
[----:B------:R0:W-:Y:S04]  /*4530*/  STL.64 [R1+0x20], R8 ;  /* 0x0000200801007387 */ /* 0x0001e80000100a00 */
[----:B------:R1:W3:Y:S01]  /*4540*/  @!P1 LDG.E.U16 R53, [R26.64] ;  /* 0x000000061a359981 */ /* 0x0002e2000c1e1500 */
[----:B------:R-:W-:Y:S01]  /*4550*/  PRMT R52, RZ, 0x7610, R52 ;  /* 0x00007610ff347816 */ /* 0x000fe20000000034 */
[----:B0-----:R-:W-:Y:S02]  /*4560*/  IMAD.MOV.U32 R8, RZ, RZ, R93 ;  /* 0x000000ffff087224 */ /* 0x001fe400078e005d */
[----:B-1----:R-:W-:-:S04]  /*4570*/  IMAD.WIDE R26, R122, 0x2, R76 ;  /* 0x000000027a1a7825 */ /* 0x002fc800078e024c */
[----:B------:R-:W-:Y:S01]  /*4580*/  IMAD.MOV.U32 R9, RZ, RZ, R94 ;  /* 0x000000ffff097224 */ /* 0x000fe200078e005e */
[----:B------:R0:W4:Y:S04]  /*4590*/  @!P1 LDG.E.U16 R34, [R26.64] ;  /* 0x000000061a229981 */ /* 0x000128000c1e1500 */
[----:B------:R1:W-:Y:S01]  /*45a0*/  STL.64 [R1+0x18], R8 ;  /* 0x0000180801007387 */ /* 0x0003e20000100a00 */
[----:B0-----:R-:W-:-:S05]  /*45b0*/  IMAD.WIDE R26, R122, 0x2, R8 ;  /* 0x000000027a1a7825 */ /* 0x001fca00078e0208 */
[----:B------:R0:W4:Y:S01]  /*45c0*/  @!P1 LDG.E.U16 R52, [R26.64] ;  /* 0x000000061a349981 */ /* 0x000122000c1e1500 */
[----:B-1----:R-:W-:Y:S02]  /*45d0*/  IMAD.MOV.U32 R8, RZ, RZ, R33 ;  /* 0x000000ffff087224 */ /* 0x002fe400078e0021 */
[----:B------:R-:W-:Y:S01]  /*45e0*/  IMAD.MOV.U32 R9, RZ, RZ, R91 ;  /* 0x000000ffff097224 */ /* 0x000fe200078e005b */
[----:B------:R-:W-:-:S04]  /*45f0*/  PRMT R33, RZ, 0x7610, R33 ;  /* 0x00007610ff217816 */ /* 0x000fc80000000021 */
[----:B------:R1:W-:Y:S01]  /*4600*/  STL.64 [R1+0x10], R8 ;  /* 0x0000100801007387 */ /* 0x0003e20000100a00 */
[----:B0-----:R-:W-:-:S05]  /*4610*/  IMAD.WIDE R26, R122, 0x2, R8 ;  /* 0x000000027a1a7825 */ /* 0x001fca00078e0208 */
[----:B------:R0:W4:Y:S01]  /*4620*/  @!P1 LDG.E.U16 R33, [R26.64] ;  /* 0x000000061a219981 */ /* 0x000122000c1e1500 */
[----:B-1----:R-:W-:Y:S02]  /*4630*/  IMAD.MOV.U32 R8, RZ, RZ, R50 ;  /* 0x000000ffff087224 */ /* 0x002fe400078e0032 */
[--C-:B------:R-:W-:Y:S01]  /*4640*/  IMAD.MOV.U32 R9, RZ, RZ, R51.reuse ;  /* 0x000000ffff097224 */ /* 0x100fe200078e0033 */
[----:B------:R-:W-:Y:S01]  /*4650*/  PRMT R51, RZ, 0x7610, R51 ;  /* 0x00007610ff337816 */ /* 0x000fe20000000033 */
[----:B------:R-:W-:Y:S02]  /*4660*/  IMAD.MOV.U32 R78, RZ, RZ, R32 ;  /* 0x000000ffff4e7224 */ /* 0x000fe400078e0020 */
[----:B0-----:R-:W-:Y:S01]  /*4670*/  IMAD.WIDE R26, R122, 0x2, R8 ;  /* 0x000000027a1a7825 */ /* 0x001fe200078e0208 */
[----:B------:R-:W-:-:S03]  /*4680*/  PRMT R32, RZ, 0x7610, R32 ;  /* 0x00007610ff207816 */ /* 0x000fc60000000020 */
[----:B------:R-:W-:Y:S01]  /*4690*/  IMAD.MOV.U32 R79, RZ, RZ, R92 ;  /* 0x000000ffff4f7224 */ /* 0x000fe200078e005c */
[----:B------:R0:W4:Y:S01]  /*46a0*/  @!P1 LDG.E.U16 R51, [R26.64] ;  /* 0x000000061a339981 */ /* 0x000122000c1e1500 */
[----:B------:R-:W-:Y:S02]  /*46b0*/  IMAD.MOV.U32 R94, RZ, RZ, R87 ;  /* 0x000000ffff5e7224 */ /* 0x000fe400078e0057 */
[----:B------:R-:W-:Y:S01]  /*46c0*/  IMAD.MOV.U32 R95, RZ, RZ, R88 ;  /* 0x000000ffff5f7224 */ /* 0x000fe200078e0058 */
[----:B------:R-:W-:Y:S01]  /*46d0*/  PRMT R50, RZ, 0x7610, R50 ;  /* 0x00007610ff327816 */ /* 0x000fe20000000032 */
[----:B0-----:R-:W-:Y:S01]  /*46e0*/  IMAD.WIDE R26, R122, 0x2, R78 ;  /* 0x000000027a1a7825 */ /* 0x001fe200078e024e */
[----:B------:R0:W-:Y:S04]  /*46f0*/  STL.64 [R1+0x8], R8 ;  /* 0x0000080801007387 */ /* 0x0001e80000100a00 */
[----:B------:R1:W5:Y:S01]  /*4700*/  @!P1 LDG.E.U16 R32, [R26.64] ;  /* 0x000000061a209981 */ /* 0x000362000c1e1500 */
[----:B0-----:R-:W-:-:S02]  /*4710*/  IMAD.MOV.U32 R8, RZ, RZ, R25 ;  /* 0x000000ffff087224 */ /* 0x001fc400078e0019 */
[----:B-1----:R-:W-:-:S04]  /*4720*/  IMAD.WIDE R26, R122, 0x2, R94 ;  /* 0x000000027a1a7825 */ /* 0x002fc800078e025e */
[----:B------:R-:W-:Y:S01]  /*4730*/  IMAD.MOV.U32 R9, RZ, RZ, R24 ;  /* 0x000000ffff097224 */ /* 0x000fe200078e0018 */
[----:B------:R0:W5:Y:S03]  /*4740*/  @!P1 LDG.E.U16 R50, [R26.64] ;  /* 0x000000061a329981 */ /* 0x000166000c1e1500 */
[----:B------:R-:W-:Y:S01]  /*4750*/  IMAD.WIDE R24, R122, 0x2, R8 ;  /* 0x000000027a187825 */ /* 0x000fe200078e0208 */
[----:B------:R1:W-:Y:S01]  /*4760*/  STL.64 [R1], R8 ;  /* 0x0000000801007387 */ /* 0x0003e20000100a00 */
[----:B------:R-:W-:-:S03]  /*4770*/  LOP3.LUT R121, R121, 0x7f, RZ, 0xc0, !PT ;  /* 0x0000007f79797812 */ /* 0x000fc600078ec0ff */
[----:B------:R-:W5:Y:S01]  /*4780*/  LDL.LU R97, [R1+0x30] ;  /* 0x0000300001617983 */ /* 0x000f620000300800 */
[----:B0-----:R-:W-:-:S03]  /*4790*/  PRMT R27, RZ, 0x7610, R27 ;  /* 0x00007610ff1b7816 */ /* 0x001fc6000000001b */
[----:B------:R-:W5:Y:S01]  /*47a0*/  LDL.LU R96, [R1+0x34] ;  /* 0x0000340001607983 */ /* 0x000f620000300800 */
[----:B-1----:R-:W-:-:S03]  /*47b0*/  IMAD.MOV.U32 R8, RZ, RZ, R18 ;  /* 0x000000ffff087224 */ /* 0x002fc600078e0012 */
[----:B------:R0:W5:Y:S01]  /*47c0*/  @!P1 LDG.E.U16 R27, [R24.64] ;  /* 0x00000006181b9981 */ /* 0x000162000c1e1500 */
[----:B------:R-:W-:Y:S02]  /*47d0*/  IMAD.MOV.U32 R9, RZ, RZ, R17 ;  /* 0x000000ffff097224 */ /* 0x000fe400078e0011 */
[----:B------:R-:W-:-:S03]  /*47e0*/  IMAD.MOV.U32 R123, RZ, RZ, R99 ;  /* 0x000000ffff7b7224 */ /* 0x000fc600078e0063 */
[----:B------:R1:W-:Y:S01]  /*47f0*/  STL.64 [R1+0x108], R8 ;  /* 0x0001080801007387 */ /* 0x0003e20000100a00 */
[----:B0-----:R-:W-:-:S03]  /*4800*/  IMAD.WIDE R24, R122, 0x2, R8 ;  /* 0x000000027a187825 */ /* 0x001fc600078e0208 */
[----:B------:R-:W5:Y:S01]  /*4810*/  LDL.LU R99, [R1+0x2c] ;  /* 0x00002c0001637983 */ /* 0x000f620000300800 */
[----:B------:R-:W-:Y:S02]  /*4820*/  IMAD.MOV.U32 R124, RZ, RZ, R98 ;  /* 0x000000ffff7c7224 */ /* 0x000fe400078e0062 */
[----:B-1----:R-:W-:Y:S02]  /*4830*/  IMAD.MOV.U32 R9, RZ, RZ, R15 ;  /* 0x000000ffff097224 */ /* 0x002fe400078e000f */
[----:B------:R-:W-:Y:S02]  /*4840*/  IMAD R15, R121, c[0x0][0x18c], RZ ;  /* 0x00006300790f7a24 */ /* 0x000fe400078e02ff */
[----:B------:R-:W-:Y:S02]  /*4850*/  IMAD.MOV.U32 R121, RZ, RZ, R101 ;  /* 0x000000ffff797224 */ /* 0x000fe400078e0065 */
[----:B------:R-:W5:Y:S01]  /*4860*/  LDL.LU R101, [R1+0x28] ;  /* 0x0000280001657983 */ /* 0x000f620000300800 */
[----:B------:R-:W-:-:S03]  /*4870*/  IMAD.MOV.U32 R122, RZ, RZ, R100 ;  /* 0x000000ffff7a7224 */ /* 0x000fc600078e0064 */
[----:B------:R-:W5:Y:S04]  /*4880*/  LDL.LU R98, [R1+0x3c] ;  /* 0x00003c0001627983 */ /* 0x000f680000300800 */
[----:B------:R-:W5:Y:S01]  /*4890*/  LDL.LU R100, [R1+0x38] ;  /* 0x0000380001647983 */ /* 0x000f620000300800 */
[----:B------:R-:W-:-:S03]  /*48a0*/  IMAD.MOV.U32 R18, RZ, RZ, R103 ;  /* 0x000000ffff127224 */ /* 0x000fc600078e0067 */
[----:B--2---:R0:W-:Y:S04]  /*48b0*/  STS.U16 [R0+0x6000], R19 ;  /* 0x0060001300007388 */ /* 0x0041e80000000400 */
[----:B------:R-:W2:Y:S01]  /*48c0*/  LDL.LU R103, [R1+0x40] ;  /* 0x0000400001677983 */ /* 0x000ea20000300800 */
[----:B0-----:R-:W-:-:S03]  /*48d0*/  IMAD.MOV.U32 R19, RZ, RZ, R102 ;  /* 0x000000ffff137224 */ /* 0x001fc600078e0066 */
[----:B------:R-:W2:Y:S04]  /*48e0*/  LDL.LU R102, [R1+0x44] ;  /* 0x0000440001667983 */ /* 0x000ea80000300800 */
[----:B------:R0:W-:Y:S01]  /*48f0*/  STS.U16 [R0+0x800], R49 ;  /* 0x0008003100007388 */ /* 0x0001e20000000400 */
[----:B------:R-:W-:Y:S02]  /*4900*/  IMAD.MOV.U32 R125, RZ, RZ, R6 ;  /* 0x000000ffff7d7224 */ /* 0x000fe400078e0006 */
[----:B------:R-:W-:Y:S01]  /*4910*/  IMAD.MOV.U32 R93, RZ, RZ, R7 ;  /* 0x000000ffff5d7224 */ /* 0x000fe200078e0007 */
[----:B0-----:R-:W-:Y:S01]  /*4920*/  PRMT R49, RZ, 0x7610, R49 ;  /* 0x00007610ff317816 */ /* 0x001fe20000000031 */
[----:B------:R-:W-:-:S05]  /*4930*/  IMAD.WIDE R6, R15, 0x2, R124 ;  /* 0x000000020f067825 */ /* 0x000fca00078e027c */
[----:B------:R0:W2:Y:S01]  /*4940*/  @!P1 LDG.E.U16 R49, [R24.64] ;  /* 0x0000000618319981 */ /* 0x0000a2000c1e1500 */
[----:B------:R-:W-:-:S03]  /*4950*/  LOP3.LUT R119, R119, R118, RZ, 0x3c, !PT ;  /* 0x0000007677777212 */ /* 0x000fc600078e3cff */
[----:B------:R1:W-:Y:S01]  /*4960*/  STS.U16 [R0+0x2800], R39 ;  /* 0x0028002700007388 */ /* 0x0003e20000000400 */
[----:B0-----:R-:W-:Y:S02]  /*4970*/  PRMT R25, RZ, 0x7610, R25 ;  /* 0x00007610ff197816 */ /* 0x001fe40000000019 */
[----:B-1----:R-:W-:-:S04]  /*4980*/  PRMT R39, RZ, 0x7610, R39 ;  /* 0x00007610ff277816 */ /* 0x002fc80000000027 */
[----:B------:R0:W2:Y:S01]  /*4990*/  @!P1 LDG.E.U16 R25, [R6.64] ;  /* 0x0000000606199981 */ /* 0x0000a2000c1e1500 */
[----:B------:R-:W-:Y:S02]  /*49a0*/  LOP3.LUT R118, R119, R118, RZ, 0x3c, !PT ;  /* 0x0000007677767212 */ /* 0x000fe400078e3cff */
[----:B------:R-:W-:Y:S02]  /*49b0*/  PRMT R24, RZ, 0x7610, R24 ;  /* 0x00007610ff187816 */ /* 0x000fe40000000018 */
[----:B------:R-:W-:Y:S01]  /*49c0*/  LOP3.LUT R117, R117, R116, RZ, 0x3c, !PT ;  /* 0x0000007475757212 */ /* 0x000fe200078e3cff */
[----:B0-----:R-:W-:Y:S01]  /*49d0*/  IMAD.WIDE R6, R15, 0x2, R122 ;  /* 0x000000020f067825 */ /* 0x001fe200078e027a */
[----:B------:R-:W-:-:S04]  /*49e0*/  LOP3.LUT R119, R119, R118, RZ, 0x3c, !PT ;  /* 0x0000007677777212 */ /* 0x000fc800078e3cff */
[----:B------:R0:W2:Y:S01]  /*49f0*/  @!P1 LDG.E.U16 R39, [R6.64] ;  /* 0x0000000606279981 */ /* 0x0000a2000c1e1500 */
[----:B------:R-:W-:Y:S02]  /*4a00*/  LOP3.LUT R116, R117, R116, RZ, 0x3c, !PT ;  /* 0x0000007475747212 */ /* 0x000fe400078e3cff */
[----:B------:R-:W-:Y:S01]  /*4a10*/  LOP3.LUT R115, R115, R114, RZ, 0x3c, !PT ;  /* 0x0000007273737212 */ /* 0x000fe200078e3cff */
[----:B------:R1:W-:Y:S01]  /*4a20*/  STS.U16 [R0+0x3000], R38 ;  /* 0x0030002600007388 */ /* 0x0003e20000000400 */
[----:B0-----:R-:W-:Y:S01]  /*4a30*/  IMAD.WIDE R6, R15, 0x2, R120 ;  /* 0x000000020f067825 */ /* 0x001fe200078e0278 */
[----:B------:R-:W-:Y:S02]  /*4a40*/  LOP3.LUT R117, R117, R116, RZ, 0x3c, !PT ;  /* 0x0000007475757212 */ /* 0x000fe400078e3cff */
[----:B-1----:R-:W-:Y:S02]  /*4a50*/  PRMT R38, RZ, 0x7610, R38 ;  /* 0x00007610ff267816 */ /* 0x002fe40000000026 */
[----:B------:R0:W2:Y:S01]  /*4a60*/  @!P1 LDG.E.U16 R24, [R6.64] ;  /* 0x0000000606189981 */ /* 0x0000a2000c1e1500 */
[----:B------:R-:W-:-:S02]  /*4a70*/  LOP3.LUT R114, R115, R114, RZ, 0x3c, !PT ;  /* 0x0000007273727212 */ /* 0x000fc400078e3cff */
[----:B------:R-:W-:Y:S01]  /*4a80*/  LOP3.LUT R113, R113, R112, RZ, 0x3c, !PT ;  /* 0x0000007071717212 */ /* 0x000fe200078e3cff */
[----:B------:R1:W-:Y:S01]  /*4a90*/  STS.U16 [R0+0x4000], R23 ;  /* 0x0040001700007388 */ /* 0x0003e20000000400 */
[----:B0-----:R-:W-:Y:S01]  /*4aa0*/  IMAD.WIDE R6, R15, 0x2, R118 ;  /* 0x000000020f067825 */ /* 0x001fe200078e0276 */
[----:B------:R-:W-:Y:S02]  /*4ab0*/  LOP3.LUT R115, R115, R114, RZ, 0x3c, !PT ;  /* 0x0000007273737212 */ /* 0x000fe400078e3cff */
[----:B-1----:R-:W-:Y:S02]  /*4ac0*/  PRMT R23, RZ, 0x7610, R23 ;  /* 0x00007610ff177816 */ /* 0x002fe40000000017 */
[----:B------:R0:W2:Y:S01]  /*4ad0*/  @!P1 LDG.E.U16 R38, [R6.64] ;  /* 0x0000000606269981 */ /* 0x0000a2000c1e1500 */
[----:B------:R-:W-:Y:S02]  /*4ae0*/  LOP3.LUT R112, R113, R112, RZ, 0x3c, !PT ;  /* 0x0000007071707212 */ /* 0x000fe400078e3cff */
[----:B------:R-:W-:Y:S01]  /*4af0*/  LOP3.LUT R111, R111, R110, RZ, 0x3c, !PT ;  /* 0x0000006e6f6f7212 */ /* 0x000fe200078e3cff */
[----:B------:R1:W-:Y:S01]  /*4b00*/  STS.U16 [R0+0x3800], R37 ;  /* 0x0038002500007388 */ /* 0x0003e20000000400 */
[----:B0-----:R-:W-:Y:S01]  /*4b10*/  IMAD.WIDE R6, R15, 0x2, R116 ;  /* 0x000000020f067825 */ /* 0x001fe200078e0274 */
[----:B------:R-:W-:-:S02]  /*4b20*/  LOP3.LUT R113, R113, R112, RZ, 0x3c, !PT ;  /* 0x0000007071717212 */ /* 0x000fc400078e3cff */
[----:B-1----:R-:W-:Y:S02]  /*4b30*/  PRMT R37, RZ, 0x7610, R37 ;  /* 0x00007610ff257816 */ /* 0x002fe40000000025 */
[----:B------:R0:W2:Y:S01]  /*4b40*/  @!P1 LDG.E.U16 R23, [R6.64] ;  /* 0x0000000606179981 */ /* 0x0000a2000c1e1500 */
[----:B------:R-:W-:Y:S01]  /*4b50*/  LOP3.LUT R110, R111, R110, RZ, 0x3c, !PT ;  /* 0x0000006e6f6e7212 */ /* 0x000fe200078e3cff */
[----:B------:R-:W-:Y:S02]  /*4b60*/  IMAD.MOV.U32 R8, RZ, RZ, R16 ;  /* 0x000000ffff087224 */ /* 0x000fe400078e0010 */
[----:B------:R1:W-:Y:S01]  /*4b70*/  STS.U16 [R0+0x5000], R22 ;  /* 0x0050001600007388 */ /* 0x0003e20000000400 */
[----:B0-----:R-:W-:Y:S01]  /*4b80*/  IMAD.WIDE R6, R15, 0x2, R114 ;  /* 0x000000020f067825 */ /* 0x001fe200078e0272 */
[----:B------:R-:W-:Y:S02]  /*4b90*/  PRMT R26, RZ, 0x7610, R26 ;  /* 0x00007610ff1a7816 */ /* 0x000fe4000000001a */
[----:B-1----:R-:W-:-:S02]  /*4ba0*/  PRMT R22, RZ, 0x7610, R22 ;  /* 0x00007610ff167816 */ /* 0x002fc40000000016 */
[----:B------:R0:W2:Y:S01]  /*4bb0*/  @!P1 LDG.E.U16 R37, [R6.64] ;  /* 0x0000000606259981 */ /* 0x0000a2000c1e1500 */
[----:B------:R-:W-:Y:S01]  /*4bc0*/  LOP3.LUT R111, R111, R110, RZ, 0x3c, !PT ;  /* 0x0000006e6f6f7212 */ /* 0x000fe200078e3cff */
[C---:B------:R-:W-:Y:S02]  /*4bd0*/  IMAD.WIDE R16, R15.reuse, 0x2, R8 ;  /* 0x000000020f107825 */ /* 0x040fe400078e0208 */
[----:B------:R1:W-:Y:S02]  /*4be0*/  STS.U16 [R0+0x4800], R36 ;  /* 0x0048002400007388 */ /* 0x0003e40000000400 */
[----:B------:R-:W-:Y:S02]  /*4bf0*/  IMAD.MOV.U32 R92, RZ, RZ, R11 ;  /* 0x000000ffff5c7224 */ /* 0x000fe400078e000b */
[----:B------:R1:W-:Y:S01]  /*4c00*/  STS.U16 [R0+0x1800], R48 ;  /* 0x0018003000007388 */ /* 0x0003e20000000400 */
[----:B0-----:R-:W-:-:S03]  /*4c10*/  IMAD.WIDE R6, R15, 0x2, R112 ;  /* 0x000000020f067825 */ /* 0x001fc600078e0270 */
[----:B------:R0:W2:Y:S01]  /*4c20*/  @!P1 LDG.E.U16 R26, [R16.64] ;  /* 0x00000006101a9981 */ /* 0x0000a2000c1e1500 */
[----:B-1----:R-:W-:-:S03]  /*4c30*/  PRMT R36, RZ, 0x7610, R36 ;  /* 0x00007610ff247816 */ /* 0x002fc60000000024 */
[----:B------:R1:W2:Y:S01]  /*4c40*/  @!P1 LDG.E.U16 R22, [R6.64] ;  /* 0x0000000606169981 */ /* 0x0002a2000c1e1500 */
[----:B------:R-:W-:-:S03]  /*4c50*/  PRMT R48, RZ, 0x7610, R48 ;  /* 0x00007610ff307816 */ /* 0x000fc60000000030 */
[----:B------:R3:W-:Y:S01]  /*4c60*/  STS.U16 [R0+0x5800], R21 ;  /* 0x0058001500007388 */ /* 0x0007e20000000400 */
[----:B0-----:R-:W-:-:S04]  /*4c70*/  IMAD.WIDE R16, R15, 0x2, R92 ;  /* 0x000000020f107825 */ /* 0x001fc800078e025c */
[----:B-1----:R-:W-:Y:S01]  /*4c80*/  IMAD.WIDE R6, R15, 0x2, R110 ;  /* 0x000000020f067825 */ /* 0x002fe200078e026e */
[----:B------:R0:W2:Y:S01]  /*4c90*/  @!P1 LDG.E.U16 R48, [R16.64] ;  /* 0x0000000610309981 */ /* 0x0000a2000c1e1500 */
[----:B---3--:R-:W-:-:S03]  /*4ca0*/  PRMT R21, RZ, 0x7610, R21 ;  /* 0x00007610ff157816 */ /* 0x008fc60000000015 */
[----:B------:R1:W3:Y:S04]  /*4cb0*/  @!P1 LDG.E.U16 R36, [R6.64] ;  /* 0x0000000606249981 */ /* 0x0002e8000c1e1500 */
[----:B------:R1:W-:Y:S01]  /*4cc0*/  STS.U16 [R0+0x6800], R35 ;  /* 0x0068002300007388 */ /* 0x0003e20000000400 */
[----:B0-----:R-:W-:Y:S02]  /*4cd0*/  IMAD.MOV.U32 R16, RZ, RZ, R105 ;  /* 0x000000ffff107224 */ /* 0x001fe400078e0069 */
[----:B------:R-:W-:Y:S02]  /*4ce0*/  IMAD.MOV.U32 R17, RZ, RZ, R104 ;  /* 0x000000ffff117224 */ /* 0x000fe400078e0068 */
[----:B-1----:R-:W-:Y:S01]  /*4cf0*/  IMAD.WIDE R6, R15, 0x2, R18 ;  /* 0x000000020f067825 */ /* 0x002fe200078e0212 */
[----:B------:R-:W-:-:S04]  /*4d00*/  PRMT R35, RZ, 0x7610, R35 ;  /* 0x00007610ff237816 */ /* 0x000fc80000000023 */
[----:B------:R0:W3:Y:S02]  /*4d10*/  @!P1 LDG.E.U16 R21, [R6.64] ;  /* 0x0000000606159981 */ /* 0x0000e4000c1e1500 */
[----:B0-----:R-:W-:-:S05]  /*4d20*/  IMAD.WIDE R6, R15, 0x2, R16 ;  /* 0x000000020f067825 */ /* 0x001fca00078e0210 */
[----:B------:R0:W3:Y:S01]  /*4d30*/  @!P1 LDG.E.U16 R35, [R6.64] ;  /* 0x0000000606239981 */ /* 0x0000e2000c1e1500 */
[----:B------:R-:W-:-:S03]  /*4d40*/  IMAD.MOV.U32 R15, RZ, RZ, R108 ;  /* 0x000000ffff0f7224 */ /* 0x000fc600078e006c */
[----:B------:R-:W-:Y:S01]  /*4d50*/  STS.U16 [R0], R90 ;  /* 0x0000005a00007388 */ /* 0x000fe20000000400 */
[----:B0-----:R-:W-:Y:S02]  /*4d60*/  IMAD.MOV.U32 R7, RZ, RZ, R106 ;  /* 0x000000ffff077224 */ /* 0x001fe400078e006a */
[----:B------:R-:W-:Y:S01]  /*4d70*/  IMAD R106, R4, c[0x0][0x18c], RZ ;  /* 0x00006300046a7a24 */ /* 0x000fe200078e02ff */
[----:B------:R-:W-:Y:S01]  /*4d80*/  LOP3.LUT R4, R0, 0x40, RZ, 0x3c, !PT ;  /* 0x0000004000047812 */ /* 0x000fe200078e3cff */
[----:B------:R-:W-:Y:S04]  /*4d90*/  STS.U16 [R0+0x1000], R89 ;  /* 0x0010005900007388 */ /* 0x000fe80000000400 */
[----:B------:R-:W-:Y:S04]  /*4da0*/  STS.U16 [R0+0x2000], R86 ;  /* 0x0020005600007388 */ /* 0x000fe80000000400 */
[----:B------:R-:W-:Y:S04]  /*4db0*/  STS.U16 [R0+0x7000], R10 ;  /* 0x0070000a00007388 */ /* 0x000fe80000000400 */
[----:B------:R0:W-:Y:S04]  /*4dc0*/  STS.U16 [R0+0x7800], R14 ;  /* 0x0078000e00007388 */ /* 0x0001e80000000400 */
[----:B------:R-:W-:Y:S04]  /*4dd0*/  STS.U16 [R4+0x400], R85 ;  /* 0x0004005504007388 */ /* 0x000fe80000000400 */
[----:B------:R-:W-:Y:S01]  /*4de0*/  STS.U16 [R4+0xc00], R84 ;  /* 0x000c005404007388 */ /* 0x000fe20000000400 */
[----:B0-----:R-:W-:-:S03]  /*4df0*/  IMAD.MOV.U32 R14, RZ, RZ, R109 ;  /* 0x000000ffff0e7224 */ /* 0x001fc600078e006d */
[----:B----4-:R-:W-:Y:S04]  /*4e00*/  STS.U16 [R4+0x1400], R83 ;  /* 0x0014005304007388 */ /* 0x010fe80000000400 */
[----:B-----5:R0:W-:Y:S01]  /*4e10*/  STS.U16 [R4+0x1c00], R13 ;  /* 0x001c000d04007388 */ /* 0x0201e20000000400 */
[----:B------:R-:W-:-:S03]  /*4e20*/  IMAD.MOV.U32 R108, RZ, RZ, R99 ;  /* 0x000000ffff6c7224 */ /* 0x000fc600078e0063 */
[----:B------:R-:W4:Y:S01]  /*4e30*/  LDL.LU R99, [R1+0x4c] ;  /* 0x00004c0001637983 */ /* 0x000f220000300800 */
[----:B------:R-:W-:-:S03]  /*4e40*/  IMAD.MOV.U32 R109, RZ, RZ, R101 ;  /* 0x000000ffff6d7224 */ /* 0x000fc600078e0065 */
[----:B------:R-:W5:Y:S01]  /*4e50*/  LDL.LU R101, [R1+0x50] ;  /* 0x0000500001657983 */ /* 0x000f620000300800 */
[----:B------:R-:W-:-:S03]  /*4e60*/  IMAD.MOV.U32 R105, RZ, RZ, R100 ;  /* 0x000000ffff697224 */ /* 0x000fc600078e0064 */
[----:B------:R-:W5:Y:S04]  /*4e70*/  LDL.LU R100, [R1+0x54] ;  /* 0x0000540001647983 */ /* 0x000f680000300800 */
[----:B0-----:R-:W3:Y:S01]  /*4e80*/  LDL.LU R13, [R1+0x48] ;  /* 0x00004800010d7983 */ /* 0x001ee20000300800 */
[----:B------:R-:W-:Y:S01]  /*4e90*/  IMAD.MOV.U32 R6, RZ, RZ, R107 ;  /* 0x000000ffff067224 */ /* 0x000fe200078e006b */
[----:B------:R-:W-:-:S03]  /*4ea0*/  PRMT R86, RZ, 0x7610, R86 ;  /* 0x00007610ff567816 */ /* 0x000fc60000000056 */
[----:B------:R-:W-:Y:S01]  /*4eb0*/  IMAD.WIDE R10, R106, 0x2, R6 ;  /* 0x000000026a0a7825 */ /* 0x000fe200078e0206 */
[----:B------:R-:W-:-:S04]  /*4ec0*/  PRMT R87, RZ, 0x7610, R87 ;  /* 0x00007610ff577816 */ /* 0x000fc80000000057 */
[----:B------:R0:W5:Y:S01]  /*4ed0*/  @!P1 LDG.E.U16 R86, [R10.64] ;  /* 0x000000060a569981 */ /* 0x000162000c1e1500 */
[----:B------:R-:W-:Y:S01]  /*4ee0*/  PRMT R85, RZ, 0x7610, R85 ;  /* 0x00007610ff557816 */ /* 0x000fe20000000055 */
[----:B0-----:R-:W-:-:S05]  /*4ef0*/  IMAD.WIDE R10, R106, 0x2, R14 ;  /* 0x000000026a0a7825 */ /* 0x001fca00078e020e */
[----:B------:R0:W5:Y:S01]  /*4f00*/  @!P1 LDG.E.U16 R87, [R10.64] ;  /* 0x000000060a579981 */ /* 0x000162000c1e1500 */
[----:B------:R-:W-:Y:S01]  /*4f10*/  PRMT R84, RZ, 0x7610, R84 ;  /* 0x00007610ff547816 */ /* 0x000fe20000000054 */
[----:B------:R-:W-:Y:S02]  /*4f20*/  IMAD.MOV.U32 R104, RZ, RZ, R98 ;  /* 0x000000ffff687224 */ /* 0x000fe400078e0062 */
[----:B0-----:R-:W-:-:S05]  /*4f30*/  IMAD.WIDE R10, R106, 0x2, R108 ;  /* 0x000000026a0a7825 */ /* 0x001fca00078e026c */
[----:B------:R0:W5:Y:S01]  /*4f40*/  @!P1 LDG.E.U16 R85, [R10.64] ;  /* 0x000000060a559981 */ /* 0x000162000c1e1500 */
[----:B--2---:R-:W-:-:S03]  /*4f50*/  IMAD.MOV.U32 R107, RZ, RZ, R103 ;  /* 0x000000ffff6b7224 */ /* 0x004fc600078e0067 */
[----:B------:R-:W2:Y:S01]  /*4f60*/  LDL.LU R103, [R1+0x58] ;  /* 0x0000580001677983 */ /* 0x000ea20000300800 */
[----:B0-----:R-:W-:-:S05]  /*4f70*/  IMAD.WIDE R10, R106, 0x2, R96 ;  /* 0x000000026a0a7825 */ /* 0x001fca00078e0260 */
[----:B------:R0:W2:Y:S02]  /*4f80*/  @!P1 LDG.E.U16 R84, [R10.64] ;  /* 0x000000060a549981 */ /* 0x0000a4000c1e1500 */
[----:B0-----:R-:W-:-:S04]  /*4f90*/  IMAD.WIDE R10, R106, 0x2, R104 ;  /* 0x000000026a0a7825 */ /* 0x001fc800078e0268 */
[----:B------:R-:W-:Y:S02]  /*4fa0*/  IMAD.MOV.U32 R106, RZ, RZ, R102 ;  /* 0x000000ffff6a7224 */ /* 0x000fe400078e0066 */
[----:B------:R-:W2:Y:S04]  /*4fb0*/  LDL.LU R102, [R1+0x5c] ;  /* 0x00005c0001667983 */ /* 0x000ea80000300800 */
[----:B------:R-:W0:Y:S01]  /*4fc0*/  S2R R98, SR_TID.X ;  /* 0x0000000000627919 */ /* 0x000e220000002100 */
[----:B------:R-:W-:-:S06]  /*4fd0*/  PRMT R83, RZ, 0x7610, R83 ;  /* 0x00007610ff537816 */ /* 0x000fcc0000000053 */
[----:B------:R1:W2:Y:S01]  /*4fe0*/  @!P1 LDG.E.U16 R83, [R10.64] ;  /* 0x000000060a539981 */ /* 0x0002a2000c1e1500 */
[----:B0-----:R-:W-:-:S05]  /*4ff0*/  LOP3.LUT R98, R98, 0x7f, RZ, 0xc0, !PT ;  /* 0x0000007f62627812 */ /* 0x001fca00078ec0ff */
[----:B-1----:R-:W-:Y:S02]  /*5000*/  IMAD R11, R98, c[0x0][0x18c], RZ ;  /* 0x00006300620b7a24 */ /* 0x002fe400078e02ff */
[----:B------:R-:W0:Y:S01]  /*5010*/  S2R R98, SR_TID.X ;  /* 0x0000000000627919 */ /* 0x000e220000002100 */
[----:B------:R-:W-:Y:S01]  /*5020*/  PRMT R88, RZ, 0x7610, R88 ;  /* 0x00007610ff587816 */ /* 0x000fe20000000058 */
[----:B------:R-:W-:Y:S02]  /*5030*/  IMAD.WIDE R10, R11, 0x2, R106 ;  /* 0x000000020b0a7825 */ /* 0x000fe400078e026a */
[----:B------:R-:W-:Y:S04]  /*5040*/  STS.U16 [R4+0x2400], R12 ;  /* 0x0024000c04007388 */ /* 0x000fe80000000400 */
[----:B------:R1:W2:Y:S01]  /*5050*/  @!P1 LDG.E.U16 R88, [R10.64] ;  /* 0x000000060a589981 */ /* 0x0002a2000c1e1500 */
[----:B------:R-:W-:-:S02]  /*5060*/  PRMT R89, RZ, 0x7610, R89 ;  /* 0x00007610ff597816 */ /* 0x000fc40000000059 */
[----:B0-----:R-:W-:-:S05]  /*5070*/  LOP3.LUT R98, R98, 0x7f, RZ, 0xc0, !PT ;  /* 0x0000007f62627812 */ /* 0x001fca00078ec0ff */
[----:B-1----:R-:W-:Y:S01]  /*5080*/  IMAD R11, R98, c[0x0][0x18c], RZ ;  /* 0x00006300620b7a24 */ /* 0x002fe200078e02ff */
[----:B------:R0:W-:Y:S02]  /*5090*/  STS.U16 [R4+0x2c00], R82 ;  /* 0x002c005204007388 */ /* 0x0001e40000000400 */
[----:B0-----:R-:W-:Y:S02]  /*50a0*/  PRMT R82, RZ, 0x7610, R82 ;  /* 0x00007610ff527816 */ /* 0x001fe40000000052 */
[----:B------:R0:W-:Y:S01]  /*50b0*/  STS.U16 [R4+0x3400], R71 ;  /* 0x0034004704007388 */ /* 0x0001e20000000400 */
[----:B------:R-:W-:Y:S01]  /*50c0*/  PRMT R90, RZ, 0x7610, R90 ;  /* 0x00007610ff5a7816 */ /* 0x000fe2000000005a */
[----:B----4-:R-:W-:Y:S02]  /*50d0*/  IMAD.MOV.U32 R12, RZ, RZ, R99 ;  /* 0x000000ffff0c7224 */ /* 0x010fe400078e0063 */
[----:B------:R-:W4:Y:S04]  /*50e0*/  LDL.LU R99, [R1+0x68] ;  /* 0x0000680001637983 */ /* 0x000f280000300800 */
[----:B------:R-:W4:Y:S01]  /*50f0*/  LDL.LU R98, [R1+0x6c] ;  /* 0x00006c0001627983 */ /* 0x000f220000300800 */
[----:B---3--:R-:W-:-:S05]  /*5100*/  IMAD.WIDE R10, R11, 0x2, R12 ;  /* 0x000000020b0a7825 */ /* 0x008fca00078e020c */
[----:B------:R1:W3:Y:S04]  /*5110*/  @!P1 LDG.E.U16 R89, [R10.64] ;  /* 0x000000060a599981 */ /* 0x0002e8000c1e1500 */
[----:B-1----:R-:W1:Y:S02]  /*5120*/  S2R R11, SR_TID.X ;  /* 0x00000000000b7919 */ /* 0x002e640000002100 */
[----:B-1----:R-:W-:-:S05]  /*5130*/  LOP3.LUT R11, R11, 0x7f, RZ, 0xc0, !PT ;  /* 0x0000007f0b0b7812 */ /* 0x002fca00078ec0ff */
[----:B------:R-:W-:-:S04]  /*5140*/  IMAD R11, R11, c[0x0][0x18c], RZ ;  /* 0x000063000b0b7a24 */ /* 0x000fc800078e02ff */
[----:B-----5:R-:W-:-:S05]  /*5150*/  IMAD.WIDE R10, R11, 0x2, R100 ;  /* 0x000000020b0a7825 */ /* 0x020fca00078e0264 */
[----:B------:R1:W5:Y:S04]  /*5160*/  @!P1 LDG.E.U16 R82, [R10.64] ;  /* 0x000000060a529981 */ /* 0x000368000c1e1500 */
[----:B-1----:R-:W1:Y:S02]  /*5170*/  S2R R11, SR_TID.X ;  /* 0x00000000000b7919 */ /* 0x002e640000002100 */
[----:B-1----:R-:W-:-:S05]  /*5180*/  LOP3.LUT R11, R11, 0x7f, RZ, 0xc0, !PT ;  /* 0x0000007f0b0b7812 */ /* 0x002fca00078ec0ff */
[----:B0-----:R-:W-:-:S04]  /*5190*/  IMAD R71, R11, c[0x0][0x18c], RZ ;  /* 0x000063000b477a24 */ /* 0x001fc800078e02ff */
[----:B--2---:R-:W-:-:S05]  /*51a0*/  IMAD.WIDE R10, R71, 0x2, R102 ;  /* 0x00000002470a7825 */ /* 0x004fca00078e0266 */
[----:B------:R0:W2:Y:S04]  /*51b0*/  @!P1 LDG.E.U16 R90, [R10.64] ;  /* 0x000000060a5a9981 */ /* 0x0000a8000c1e1500 */
[----:B0-----:R-:W2:Y:S04]  /*51c0*/  LDL.LU R10, [R1+0x60] ;  /* 0x00006000010a7983 */ /* 0x001ea80000300800 */
[----:B------:R-:W2:Y:S01]  /*51d0*/  LDL.LU R11, [R1+0x64] ;  /* 0x00006400010b7983 */ /* 0x000ea20000300800 */
[----:B------:R-:W-:-:S03]  /*51e0*/  PRMT R91, RZ, 0x7610, R91 ;  /* 0x00007610ff5b7816 */ /* 0x000fc6000000005b */
[----:B------:R-:W-:Y:S04]  /*51f0*/  STS.U16 [R4+0x3c00], R70 ;  /* 0x003c004604007388 */ /* 0x000fe80000000400 */
[----:B------:R0:W-:Y:S02]  /*5200*/  STS.U16 [R4+0x4400], R81 ;  /* 0x0044005104007388 */ /* 0x0001e40000000400 */
[----:B0-----:R-:W-:Y:S02]  /*5210*/  PRMT R81, RZ, 0x7610, R81 ;  /* 0x00007610ff517816 */ /* 0x001fe40000000051 */
[----:B------:R0:W-:Y:S02]  /*5220*/  STS.U16 [R4+0x4c00], R20 ;  /* 0x004c001404007388 */ /* 0x0001e40000000400 */
[----:B0-----:R-:W-:-:S05]  /*5230*/  LOP3.LUT R20, R0, 0x40, RZ, 0x3c, !PT ;  /* 0x0000004000147812 */ /* 0x001fca00078e3cff */
[----:B------:R-:W-:Y:S04]  /*5240*/  STS.U16 [R20+0x5400], R5 ;  /* 0x0054000514007388 */ /* 0x000fe80000000400 */
[----:B------:R-:W-:Y:S04]  /*5250*/  STS.U16 [R20+0x5c00], R80 ;  /* 0x005c005014007388 */ /* 0x000fe80000000400 */
[----:B------:R0:W-:Y:S04]  /*5260*/  STS.U16 [R20+0x6400], R69 ;  /* 0x0064004514007388 */ /* 0x0001e80000000400 */
[----:B------:R1:W-:Y:S01]  /*5270*/  STS.U16 [R20+0x6c00], R68 ;  /* 0x006c004414007388 */ /* 0x0003e20000000400 */
[----:B0-----:R-:W-:-:S02]  /*5280*/  IMAD.MOV.U32 R69, RZ, RZ, R79 ;  /* 0x000000ffff457224 */ /* 0x001fc400078e004f */
[----:B-1----:R-:W-:Y:S01]  /*5290*/  IMAD.MOV.U32 R68, RZ, RZ, R78 ;  /* 0x000000ffff447224 */ /* 0x002fe200078e004e */
[----:B--2---:R-:W-:-:S04]  /*52a0*/  LOP3.LUT R11, R11, R10, RZ, 0x3c, !PT ;  /* 0x0000000a0b0b7212 */ /* 0x004fc800078e3cff */
[----:B------:R-:W-:-:S04]  /*52b0*/  LOP3.LUT R10, R11, R10, RZ, 0x3c, !PT ;  /* 0x0000000a0b0a7212 */ /* 0x000fc800078e3cff */
[----:B------:R-:W-:-:S05]  /*52c0*/  LOP3.LUT R11, R11, R10, RZ, 0x3c, !PT ;  /* 0x0000000a0b0b7212 */ /* 0x000fca00078e3cff */
[----:B------:R-:W-:-:S05]  /*52d0*/  IMAD.WIDE R70, R71, 0x2, R10 ;  /* 0x0000000247467825 */ /* 0x000fca00078e020a */
[----:B------:R0:W2:Y:S04]  /*52e0*/  @!P1 LDG.E.U16 R91, [R70.64] ;  /* 0x00000006465b9981 */ /* 0x0000a8000c1e1500 */
[----:B0-----:R-:W0:Y:S02]  /*52f0*/  S2R R71, SR_TID.X ;  /* 0x0000000000477919 */ /* 0x001e240000002100 */
[----:B0-----:R-:W-:-:S05]  /*5300*/  LOP3.LUT R71, R71, 0x7f, RZ, 0xc0, !PT ;  /* 0x0000007f47477812 */ /* 0x001fca00078ec0ff */
[----:B------:R-:W-:-:S04]  /*5310*/  IMAD R71, R71, c[0x0][0x18c], RZ ;  /* 0x0000630047477a24 */ /* 0x000fc800078e02ff */
[----:B----4-:R-:W-:-:S05]  /*5320*/  IMAD.WIDE R70, R71, 0x2, R98 ;  /* 0x0000000247467825 */ /* 0x010fca00078e0262 */
[----:B------:R0:W4:Y:S02]  /*5330*/  @!P1 LDG.E.U16 R81, [R70.64] ;  /* 0x0000000646519981 */ /* 0x000124000c1e1500 */
[----:B0-----:R-:W-:Y:S02]  /*5340*/  IMAD.MOV.U32 R70, RZ, RZ, R76 ;  /* 0x000000ffff467224 */ /* 0x001fe400078e004c */
[----:B------:R-:W-:Y:S02]  /*5350*/  IMAD.MOV.U32 R71, RZ, RZ, R77 ;  /* 0x000000ffff477224 */ /* 0x000fe400078e004d */
[----:B------:R-:W4:Y:S04]  /*5360*/  LDL.LU.64 R76, [R1+0x120] ;  /* 0x00012000014c7983 */ /* 0x000f280000300a00 */
[----:B------:R-:W4:Y:S04]  /*5370*/  LDL.LU R4, [R1+0x118] ;  /* 0x0001180001047983 */ /* 0x000f280000300800 */
[----:B------:R-:W4:Y:S04]  /*5380*/  LDL.LU.64 R78, [R1+0x110] ;  /* 0x00011000014e7983 */ /* 0x000f280000300a00 */
[----:B------:R-:W-:Y:S04]  /*5390*/  STS.U16 [R20+0x7400], R55 ;  /* 0x0074003714007388 */ /* 0x000fe80000000400 */
        /* <DEDUP_REMOVED lines=14> */
[----:B------:R0:W-:Y:S04]  /*5480*/  STS.U16 [R0+0xe800], R88 ;  /* 0x00e8005800007388 */ /* 0x0001e80000000400 */
[----:B-----5:R-:W-:Y:S01]  /*5490*/  STS.U16 [R0+0xf000], R82 ;  /* 0x00f0005200007388 */ /* 0x020fe20000000400 */
[----:B0-----:R-:W-:-:S03]  /*54a0*/  IMAD.MOV.U32 R88, RZ, RZ, R68 ;  /* 0x000000ffff587224 */ /* 0x001fc600078e0044 */
[----:B--2---:R-:W-:Y:S04]  /*54b0*/  STS.U16 [R0+0xf800], R91 ;  /* 0x00f8005b00007388 */ /* 0x004fe80000000400 */
        /* <DEDUP_REMOVED lines=13> */
[----:B---3--:R-:W-:Y:S04]  /*5590*/  STS.U16 [R20+0xec00], R89 ;  /* 0x00ec005914007388 */ /* 0x008fe80000000400 */
[----:B------:R-:W-:Y:S04]  /*55a0*/  STS.U16 [R20+0xf400], R90 ;  /* 0x00f4005a14007388 */ /* 0x000fe80000000400 */
[----:B----4-:R-:W-:Y:S04]  /*55b0*/  STS.U16 [R20+0xfc00], R81 ;  /* 0x00fc005114007388 */ /* 0x010fe80000000400 */
[----:B------:R-:W-:Y:S06]  /*55c0*/  BAR.SYNC.DEFER_BLOCKING 0x0 ;  /* 0x0000000000007b1d */ /* 0x000fec0000010000 */
[----:B------:R-:W-:Y:S04]  /*55d0*/  LDSM.16.MT88.4 R36, [R2] ;  /* 0x000000000224783b */ /* 0x000fe80000004200 */
[----:B------:R-:W0:Y:S04]  /*55e0*/  LDSM.16.M88.4 R24, [R3+0x8000] ;  /* 0x008000000318783b */ /* 0x000e280000000200 */
[----:B------:R-:W1:Y:S04]  /*55f0*/  LDSM.16.M88.4 R20, [R3+0xa000] ;  /* 0x00a000000314783b */ /* 0x000e680000000200 */
[----:B------:R-:W2:Y:S04]  /*5600*/  LDSM.16.M88.4 R80, [R3+0xc000] ;  /* 0x00c000000350783b */ /* 0x000ea80000000200 */
[----:B------:R-:W3:Y:S04]  /*5610*/  LDSM.16.M88.4 R32, [R3+0xe000] ;  /* 0x00e000000320783b */ /* 0x000ee80000000200 */
[----:B------:R-:W4:Y:S04]  /*5620*/  LDSM.16.MT88.4 R48, [R2+0x80] ;  /* 0x000080000230783b */ /* 0x000f280000004200 */
[----:B------:R-:W-:Y:S01]  /*5630*/  LDSM.16.MT88.4 R52, [R2+0x1080] ;  /* 0x001080000234783b */ /* 0x000fe20000004200 */
[C---:B0-----:R-:W-:Y:S08]  /*5640*/  HMMA.16816.F32.BF16 R56, R36.reuse, R24, R56 ;  /* 0x000000182438723c */ /* 0x041ff00000041838 */
[C---:B-1----:R-:W-:Y:S08]  /*5650*/  HMMA.16816.F32.BF16 R60, R36.reuse, R20, R60 ;  /* 0x00000014243c723c */ /* 0x042ff0000004183c */
[C---:B--2---:R-:W-:Y:S08]  /*5660*/  HMMA.16816.F32.BF16 R64, R36.reuse, R80, R64 ;  /* 0x000000502440723c */ /* 0x044ff00000041840 */
[----:B---3--:R-:W-:Y:S01]  /*5670*/  HMMA.16816.F32.BF16 R72, R36, R32, R72 ;  /* 0x000000202448723c */ /* 0x008fe20000041848 */
[----:B------:R-:W0:Y:S07]  /*5680*/  LDSM.16.MT88.4 R36, [R2+0x1000] ;  /* 0x001000000224783b */ /* 0x000e2e0000004200 */
[----:B----4-:R-:W-:Y:S01]  /*5690*/  HMMA.16816.F32.BF16 R28, R48, R24, R28 ;  /* 0x00000018301c723c */ /* 0x010fe2000004181c */
[----:B------:R-:W-:-:S07]  /*56a0*/  IMAD.MOV.U32 R89, RZ, RZ, R69 ;  /* 0x000000ffff597224 */ /* 0x000fce00078e0045 */
[C---:B------:R-:W-:Y:S01]  /*56b0*/  HMMA.16816.F32.BF16 R84, R48.reuse, R20, R40 ;  /* 0x000000143054723c */ /* 0x040fe20000041828 */
[----:B------:R-:W-:Y:S01]  /*56c0*/  IMAD.MOV.U32 R90, RZ, RZ, R70 ;  /* 0x000000ffff5a7224 */ /* 0x000fe200078e0046 */
[----:B------:R-:W-:Y:S06]  /*56d0*/  LDSM.16.M88.4 R40, [R4+0xa000] ;  /* 0x00a000000428783b */ /* 0x000fec0000000200 */
[C---:B------:R-:W-:Y:S01]  /*56e0*/  HMMA.16816.F32.BF16 R44, R48.reuse, R80, R44 ;  /* 0x00000050302c723c */ /* 0x040fe2000004182c */
[----:B------:R-:W-:Y:S02]  /*56f0*/  IMAD.MOV.U32 R91, RZ, RZ, R71 ;  /* 0x000000ffff5b7224 */ /* 0x000fe400078e0047 */
[----:B------:R-:W-:Y:S05]  /*5700*/  LDSM.16.M88.4 R68, [R4+0xe000] ;  /* 0x00e000000444783b */ /* 0x000fea0000000200 */
[----:B------:R-:W-:Y:S01]  /*5710*/  HMMA.16816.F32.BF16 R76, R48, R32, R76 ;  /* 0x00000020304c723c */ /* 0x000fe2000004184c */
[----:B------:R-:W-:Y:S07]  /*5720*/  LDSM.16.M88.4 R48, [R4+0xc000] ;  /* 0x00c000000430783b */ /* 0x000fee0000000200 */
[C---:B0-----:R-:W-:Y:S08]  /*5730*/  HMMA.16816.F32.BF16 R56, R36.reuse, R26, R56 ;  /* 0x0000001a2438723c */ /* 0x041ff00000041838 */
[C---:B------:R-:W-:Y:S08]  /*5740*/  HMMA.16816.F32.BF16 R60, R36.reuse, R22, R60 ;  /* 0x00000016243c723c */ /* 0x040ff0000004183c */
[C---:B------:R-:W-:Y:S08]  /*5750*/  HMMA.16816.F32.BF16 R64, R36.reuse, R82, R64 ;  /* 0x000000522440723c */ /* 0x040ff00000041840 */
[----:B------:R-:W-:Y:S01]  /*5760*/  HMMA.16816.F32.BF16 R72, R36, R34, R72 ;  /* 0x000000222448723c */ /* 0x000fe20000041848 */
[----:B------:R-:W-:Y:S07]  /*5770*/  LDSM.16.M88.4 R36, [R4+0x8000] ;  /* 0x008000000424783b */ /* 0x000fee0000000200 */
[C---:B------:R-:W-:Y:S01]  /*5780*/  HMMA.16816.F32.BF16 R24, R52.reuse, R26, R28 ;  /* 0x0000001a3418723c */ /* 0x040fe2000004181c */
[----:B------:R-:W0:Y:S07]  /*5790*/  LDSM.16.MT88.4 R28, [R2+0x2000] ;  /* 0x00200000021c783b */ /* 0x000e2e0000004200 */
[C---:B------:R-:W-:Y:S01]  /*57a0*/  HMMA.16816.F32.BF16 R20, R52.reuse, R22, R84 ;  /* 0x000000163414723c */ /* 0x040fe20000041854 */
[----:B------:R-:W-:Y:S07]  /*57b0*/  LDSM.16.M88.4 R84, [R4+0xc080] ;  /* 0x00c080000454783b */ /* 0x000fee0000000200 */
[C---:B------:R-:W-:Y:S01]  /*57c0*/  HMMA.16816.F32.BF16 R44, R52.reuse, R82, R44 ;  /* 0x00000052342c723c */ /* 0x040fe2000004182c */
[----:B------:R-:W-:Y:S07]  /*57d0*/  LDSM.16.MT88.4 R80, [R2+0x3080] ;  /* 0x003080000250783b */ /* 0x000fee0000004200 */
[----:B------:R-:W-:Y:S01]  /*57e0*/  HMMA.16816.F32.BF16 R52, R52, R34, R76 ;  /* 0x000000223434723c */ /* 0x000fe2000004184c */
[----:B------:R-:W1:Y:S04]  /*57f0*/  LDSM.16.MT88.4 R32, [R2+0x2080] ;  /* 0x002080000220783b */ /* 0x000e680000004200 */
[----:B------:R-:W-:Y:S03]  /*5800*/  LDSM.16.MT88.4 R76, [R2+0x4000] ;  /* 0x00400000024c783b */ /* 0x000fe60000004200 */
[C---:B0-----:R-:W-:Y:S08]  /*5810*/  HMMA.16816.F32.BF16 R56, R28.reuse, R36, R56 ;  /* 0x000000241c38723c */ /* 0x041ff00000041838 */
[C---:B------:R-:W-:Y:S08]  /*5820*/  HMMA.16816.F32.BF16 R60, R28.reuse, R40, R60 ;  /* 0x000000281c3c723c */ /* 0x040ff0000004183c */
[C---:B------:R-:W-:Y:S08]  /*5830*/  HMMA.16816.F32.BF16 R64, R28.reuse, R48, R64 ;  /* 0x000000301c40723c */ /* 0x040ff00000041840 */
[----:B------:R-:W-:Y:S01]  /*5840*/  HMMA.16816.F32.BF16 R72, R28, R68, R72 ;  /* 0x000000441c48723c */ /* 0x000fe20000041848 */
[----:B------:R-:W0:Y:S07]  /*5850*/  LDSM.16.MT88.4 R28, [R2+0x3000] ;  /* 0x00300000021c783b */ /* 0x000e2e0000004200 */
[C---:B-1----:R-:W-:Y:S08]  /*5860*/  HMMA.16816.F32.BF16 R24, R32.reuse, R36, R24 ;  /* 0x000000242018723c */ /* 0x042ff00000041818 */
[C---:B------:R-:W-:Y:S08]  /*5870*/  HMMA.16816.F32.BF16 R20, R32.reuse, R40, R20 ;  /* 0x000000282014723c */ /* 0x040ff00000041814 */
[C---:B------:R-:W-:Y:S08]  /*5880*/  HMMA.16816.F32.BF16 R44, R32.reuse, R48, R44 ;  /* 0x00000030202c723c */ /* 0x040ff0000004182c */
[----:B------:R-:W-:Y:S01]  /*5890*/  HMMA.16816.F32.BF16 R52, R32, R68, R52 ;  /* 0x000000442034723c */ /* 0x000fe20000041834 */
[----:B------:R-:W-:Y:S07]  /*58a0*/  LDSM.16.M88.4 R32, [R3+0xe080] ;  /* 0x00e080000320783b */ /* 0x000fee0000000200 */
[C---:B0-----:R-:W-:Y:S08]  /*58b0*/  HMMA.16816.F32.BF16 R56, R28.reuse, R38, R56 ;  /* 0x000000261c38723c */ /* 0x041ff00000041838 */
[C---:B------:R-:W-:Y:S08]  /*58c0*/  HMMA.16816.F32.BF16 R60, R28.reuse, R42, R60 ;  /* 0x0000002a1c3c723c */ /* 0x040ff0000004183c */
[C---:B------:R-:W-:Y:S08]  /*58d0*/  HMMA.16816.F32.BF16 R64, R28.reuse, R50, R64 ;  /* 0x000000321c40723c */ /* 0x040ff00000041840 */
[----:B------:R-:W-:Y:S01]  /*58e0*/  HMMA.16816.F32.BF16 R72, R28, R70, R72 ;  /* 0x000000461c48723c */ /* 0x000fe20000041848 */
[----:B------:R-:W0:Y:S07]  /*58f0*/  LDSM.16.M88.4 R28, [R3+0xc080] ;  /* 0x00c08000031c783b */ /* 0x000e2e0000000200 */
[C---:B------:R-:W-:Y:S01]  /*5900*/  HMMA.16816.F32.BF16 R36, R80.reuse, R38, R24 ;  /* 0x000000265024723c */ /* 0x040fe20000041818 */
[----:B------:R-:W-:Y:S07]  /*5910*/  LDSM.16.M88.4 R24, [R3+0xa080] ;  /* 0x00a080000318783b */ /* 0x000fee0000000200 */
[C---:B------:R-:W-:Y:S01]  /*5920*/  HMMA.16816.F32.BF16 R40, R80.reuse, R42, R20 ;  /* 0x0000002a5028723c */ /* 0x040fe20000041814 */
[----:B------:R-:W-:Y:S07]  /*5930*/  LDSM.16.M88.4 R20, [R3+0x8080] ;  /* 0x008080000314783b */ /* 0x000fee0000000200 */
[C---:B------:R-:W-:Y:S01]  /*5940*/  HMMA.16816.F32.BF16 R44, R80.reuse, R50, R44 ;  /* 0x00000032502c723c */ /* 0x040fe2000004182c */
[----:B------:R-:W1:Y:S07]  /*5950*/  LDSM.16.MT88.4 R48, [R2+0x4080] ;  /* 0x004080000230783b */ /* 0x000e6e0000004200 */
[----:B------:R-:W-:Y:S01]  /*5960*/  HMMA.16816.F32.BF16 R52, R80, R70, R52 ;  /* 0x000000465034723c */ /* 0x000fe20000041834 */
[----:B------:R-:W2:Y:S04]  /*5970*/  LDSM.16.MT88.4 R68, [R2+0x5000] ;  /* 0x005000000244783b */ /* 0x000ea80000004200 */
[----:B------:R-:W-:Y:S03]  /*5980*/  LDSM.16.M88.4 R80, [R4+0xa080] ;  /* 0x00a080000450783b */ /* 0x000fe60000000200 */
[----:B0-----:R-:W-:Y:S08]  /*5990*/  HMMA.16816.F32.BF16 R64, R76, R28, R64 ;  /* 0x0000001c4c40723c */ /* 0x001ff00000041840 */
[C---:B-1----:R-:W-:Y:S08]  /*59a0*/  HMMA.16816.F32.BF16 R36, R48.reuse, R20, R36 ;  /* 0x000000143024723c */ /* 0x042ff00000041824 */
[C---:B------:R-:W-:Y:S08]  /*59b0*/  HMMA.16816.F32.BF16 R40, R48.reuse, R24, R40 ;  /* 0x000000183028723c */ /* 0x040ff00000041828 */
[C---:B------:R-:W-:Y:S08]  /*59c0*/  HMMA.16816.F32.BF16 R44, R48.reuse, R28, R44 ;  /* 0x0000001c302c723c */ /* 0x040ff0000004182c */
[----:B------:R-:W-:Y:S01]  /*59d0*/  HMMA.16816.F32.BF16 R48, R48, R32, R52 ;  /* 0x000000203030723c */ /* 0x000fe20000041834 */
[----:B------:R-:W0:Y:S07]  /*59e0*/  LDSM.16.MT88.4 R52, [R2+0x5080] ;  /* 0x005080000234783b */ /* 0x000e2e0000004200 */
[C---:B------:R-:W-:Y:S08]  /*59f0*/  HMMA.16816.F32.BF16 R56, R76.reuse, R20, R56 ;  /* 0x000000144c38723c */ /* 0x040ff00000041838 */
[----:B------:R-:W-:Y:S08]  /*5a00*/  HMMA.16816.F32.BF16 R60, R76, R24, R60 ;  /* 0x000000184c3c723c */ /* 0x000ff0000004183c */
[C---:B--2---:R-:W-:Y:S08]  /*5a10*/  HMMA.16816.F32.BF16 R64, R68.reuse, R30, R64 ;  /* 0x0000001e4440723c */ /* 0x044ff00000041840 */
[C---:B------:R-:W-:Y:S08]  /*5a20*/  HMMA.16816.F32.BF16 R56, R68.reuse, R22, R56 ;  /* 0x000000164438723c */ /* 0x040ff00000041838 */
[----:B------:R-:W-:Y:S08]  /*5a30*/  HMMA.16816.F32.BF16 R60, R68, R26, R60 ;  /* 0x0000001a443c723c */ /* 0x000ff0000004183c */
[C---:B0-----:R-:W-:Y:S01]  /*5a40*/  HMMA.16816.F32.BF16 R36, R52.reuse, R22, R36 ;  /* 0x000000163424723c */ /* 0x041fe20000041824 */
[----:B------:R-:W2:Y:S07]  /*5a50*/  LDL.LU.64 R22, [R1+0x20] ;  /* 0x0000200001167983 */ /* 0x000eae0000300a00 */
[C---:B------:R-:W-:Y:S01]  /*5a60*/  HMMA.16816.F32.BF16 R40, R52.reuse, R26, R40 ;  /* 0x0000001a3428723c */ /* 0x040fe20000041828 */
[----:B------:R-:W3:Y:S07]  /*5a70*/  LDL.LU.64 R26, [R1] ;  /* 0x00000000011a7983 */ /* 0x000eee0000300a00 */
[----:B------:R-:W-:Y:S07]  /*5a80*/  HMMA.16816.F32.BF16 R44, R52, R30, R44 ;  /* 0x0000001e342c723c */ /* 0x000fee000004182c */
[----:B------:R-:W-:-:S02]  /*5a90*/  IMAD.MOV.U32 R30, RZ, RZ, R8 ;  /* 0x000000ffff1e7224 */ /* 0x000fc400078e0008 */
[----:B------:R-:W-:Y:S02]  /*5aa0*/  IMAD.MOV.U32 R31, RZ, RZ, R9 ;  /* 0x000000ffff1f7224 */ /* 0x000fe400078e0009 */
[----:B------:R-:W4:Y:S01]  /*5ab0*/  LDL.LU.64 R8, [R1+0x108] ;  /* 0x0001080001087983 */ /* 0x000f220000300a00 */
[----:B------:R-:W-:Y:S01]  /*5ac0*/  HMMA.16816.F32.BF16 R72, R76, R32, R72 ;  /* 0x000000204c48723c */ /* 0x000fe20000041848 */
[----:B------:R-:W-:Y:S02]  /*5ad0*/  IMAD.MOV.U32 R28, RZ, RZ, R92 ;  /* 0x000000ffff1c7224 */ /* 0x000fe400078e005c */
[----:B------:R-:W-:Y:S01]  /*5ae0*/  IMAD.MOV.U32 R29, RZ, RZ, R93 ;  /* 0x000000ffff1d7224 */ /* 0x000fe200078e005d */
[----:B------:R-:W-:Y:S03]  /*5af0*/  LDSM.16.M88.4 R76, [R4+0x8080] ;  /* 0x00808000044c783b */ /* 0x000fe60000000200 */
[----:B------:R-:W-:-:S02]  /*5b00*/  IMAD.MOV.U32 R32, RZ, RZ, R94 ;  /* 0x000000ffff207224 */ /* 0x000fc400078e005e */
[----:B------:R-:W-:Y:S02]  /*5b10*/  IMAD.MOV.U32 R33, RZ, RZ, R95 ;  /* 0x000000ffff217224 */ /* 0x000fe400078e005f */
[----:B------:R-:W0:-:S13]  /*5b20*/  LDSM.16.MT88.4 R92, [R2+0x6080] ;  /* 0x00608000025c783b */ /* 0x000e1a0000004200 */
[-C--:B------:R-:W-:Y:S01]  /*5b30*/  HMMA.16816.F32.BF16 R68, R68, R34.reuse, R72 ;  /* 0x000000224444723c */ /* 0x080fe20000041848 */
[----:B------:R-:W1:Y:S07]  /*5b40*/  LDSM.16.MT88.4 R72, [R2+0x6000] ;  /* 0x006000000248783b */ /* 0x000e6e0000004200 */
[----:B------:R-:W-:Y:S01]  /*5b50*/  HMMA.16816.F32.BF16 R48, R52, R34, R48 ;  /* 0x000000223430723c */ /* 0x000fe20000041830 */
[----:B------:R-:W5:Y:S04]  /*5b60*/  LDL.LU.64 R52, [R1+0x10] ;  /* 0x0000100001347983 */ /* 0x000f680000300a00 */
[----:B------:R-:W2:Y:S02]  /*5b70*/  LDL.LU.64 R54, [R1+0x8] ;  /* 0x0000080001367983 */ /* 0x000ea40000300a00 */
[----:B------:R-:W-:-:S04]  /*5b80*/  IMAD.MOV.U32 R35, RZ, RZ, c[0x0][0x18c] ;  /* 0x00006300ff237624 */ /* 0x000fc800078e00ff */
[----:B------:R-:W-:Y:S01]  /*5b90*/  IMAD.SHL.U32 R35, R35, 0x80, RZ ;  /* 0x0000008023237824 */ /* 0x000fe200078e00ff */
[----:B0-----:R-:W-:Y:S03]  /*5ba0*/  HMMA.16816.F32.BF16 R36, R92, R76, R36 ;  /* 0x0000004c5c24723c */ /* 0x001fe60000041824 */
[----:B------:R-:W-:-:S05]  /*5bb0*/  IMAD.WIDE R98, R35, 0x2, R98 ;  /* 0x0000000223627825 */ /* 0x000fca00078e0262 */
[----:B-1----:R-:W-:Y:S01]  /*5bc0*/  HMMA.16816.F32.BF16 R56, R72, R76, R56 ;  /* 0x0000004c4838723c */ /* 0x002fe20000041838 */
[----:B------:R-:W2:Y:S01]  /*5bd0*/  LDL.LU.64 R76, [R1+0x18] ;  /* 0x00001800014c7983 */ /* 0x000ea20000300a00 */
[----:B------:R-:W-:-:S04]  /*5be0*/  IMAD.WIDE R10, R35, 0x2, R10 ;  /* 0x00000002230a7825 */ /* 0x000fc800078e020a */
[C---:B------:R-:W-:Y:S02]  /*5bf0*/  IMAD.WIDE R102, R35.reuse, 0x2, R102 ;  /* 0x0000000223667825 */ /* 0x040fe400078e0266 */
[----:B------:R-:W-:Y:S02]  /*5c00*/  HMMA.16816.F32.BF16 R60, R72, R80, R60 ;  /* 0x00000050483c723c */ /* 0x000fe4000004183c */
[----:B------:R-:W-:-:S06]  /*5c10*/  IMAD.WIDE R100, R35, 0x2, R100 ;  /* 0x0000000223647825 */ /* 0x000fcc00078e0264 */
[----:B------:R-:W-:Y:S01]  /*5c20*/  HMMA.16816.F32.BF16 R40, R92, R80, R40 ;  /* 0x000000505c28723c */ /* 0x000fe20000041828 */
[----:B------:R-:W-:-:S04]  /*5c30*/  IMAD.WIDE R12, R35, 0x2, R12 ;  /* 0x00000002230c7825 */ /* 0x000fc800078e020c */
[----:B------:R-:W-:-:S04]  /*5c40*/  IMAD.WIDE R106, R35, 0x2, R106 ;  /* 0x00000002236a7825 */ /* 0x000fc800078e026a */
[----:B------:R-:W-:-:S04]  /*5c50*/  IMAD.WIDE R104, R35, 0x2, R104 ;  /* 0x0000000223687825 */ /* 0x000fc800078e0268 */
[----:B------:R-:W-:-:S04]  /*5c60*/  IMAD.WIDE R96, R35, 0x2, R96 ;  /* 0x0000000223607825 */ /* 0x000fc800078e0260 */
[----:B------:R-:W-:-:S04]  /*5c70*/  IMAD.WIDE R108, R35, 0x2, R108 ;  /* 0x00000002236c7825 */ /* 0x000fc800078e026c */
[----:B----4-:R-:W-:Y:S02]  /*5c80*/  IMAD.MOV.U32 R80, RZ, RZ, R8 ;  /* 0x000000ffff507224 */ /* 0x010fe400078e0008 */
[----:B------:R-:W-:Y:S02]  /*5c90*/  IMAD.MOV.U32 R81, RZ, RZ, R9 ;  /* 0x000000ffff517224 */ /* 0x000fe400078e0009 */
[----:B------:R-:W4:Y:S04]  /*5ca0*/  LDL.LU.64 R8, [R1+0x100] ;  /* 0x0001000001087983 */ /* 0x000f280000300a00 */
[----:B------:R0:W-:Y:S04]  /*5cb0*/  STL [R1+0x6c], R98 ;  /* 0x00006c6201007387 */ /* 0x0001e80000100800 */
[----:B------:R1:W-:Y:S04]  /*5cc0*/  STL [R1+0x68], R99 ;  /* 0x0000686301007387 */ /* 0x0003e80000100800 */
[----:B------:R0:W-:Y:S04]  /*5cd0*/  STL [R1+0x64], R10 ;  /* 0x0000640a01007387 */ /* 0x0001e80000100800 */
[----:B------:R0:W-:Y:S04]  /*5ce0*/  STL [R1+0x60], R11 ;  /* 0x0000600b01007387 */ /* 0x0001e80000100800 */
[----:B------:R-:W-:Y:S04]  /*5cf0*/  STL [R1+0x5c], R102 ;  /* 0x00005c6601007387 */ /* 0x000fe80000100800 */
        /* <DEDUP_REMOVED lines=13> */
[----:B------:R-:W4:Y:S01]  /*5dd0*/  LDL.LU R5, [R1+0x70] ;  /* 0x0000700001057983 */ /* 0x000f220000300800 */
[----:B------:R-:W-:-:S02]  /*5de0*/  IMAD.MOV.U32 R20, RZ, RZ, R90 ;  /* 0x000000ffff147224 */ /* 0x000fc400078e005a */
[----:B------:R-:W-:Y:S02]  /*5df0*/  IMAD.MOV.U32 R21, RZ, RZ, R91 ;  /* 0x000000ffff157224 */ /* 0x000fe400078e005b */
[----:B------:R-:W-:Y:S02]  /*5e00*/  IMAD.MOV.U32 R24, RZ, RZ, R88 ;  /* 0x000000ffff187224 */ /* 0x000fe400078e0058 */
[----:B------:R-:W-:Y:S02]  /*5e10*/  IMAD.MOV.U32 R25, RZ, RZ, R89 ;  /* 0x000000ffff197224 */ /* 0x000fe400078e0059 */
[----:B------:R-:W3:Y:S01]  /*5e20*/  LDSM.16.M88.4 R88, [R4+0xe080] ;  /* 0x00e080000458783b */ /* 0x000ee20000000200 */
[----:B0-----:R-:W-:Y:S02]  /*5e30*/  IMAD.MOV.U32 R98, RZ, RZ, R80 ;  /* 0x000000ffff627224 */ /* 0x001fe400078e0050 */
[----:B-1----:R-:W-:Y:S02]  /*5e40*/  IMAD.MOV.U32 R99, RZ, RZ, R81 ;  /* 0x000000ffff637224 */ /* 0x002fe400078e0051 */
[----:B--2---:R-:W-:-:S02]  /*5e50*/  IMAD.MOV.U32 R80, RZ, RZ, R76 ;  /* 0x000000ffff507224 */ /* 0x004fc400078e004c */
[----:B------:R-:W-:Y:S01]  /*5e60*/  IMAD.MOV.U32 R81, RZ, RZ, R77 ;  /* 0x000000ffff517224 */ /* 0x000fe200078e004d */
[----:B------:R-:W-:Y:S01]  /*5e70*/  HMMA.16816.F32.BF16 R64, R72, R84, R64 ;  /* 0x000000544840723c */ /* 0x000fe20000041840 */
[----:B-----5:R-:W-:Y:S02]  /*5e80*/  IMAD.MOV.U32 R76, RZ, RZ, R52 ;  /* 0x000000ffff4c7224 */ /* 0x020fe400078e0034 */
[----:B------:R-:W-:Y:S02]  /*5e90*/  IMAD.MOV.U32 R77, RZ, RZ, R53 ;  /* 0x000000ffff4d7224 */ /* 0x000fe400078e0035 */
[----:B------:R-:W-:Y:S02]  /*5ea0*/  IMAD.MOV.U32 R10, RZ, RZ, R54 ;  /* 0x000000ffff0a7224 */ /* 0x000fe400078e0036 */
[----:B------:R-:W-:Y:S02]  /*5eb0*/  IMAD.MOV.U32 R11, RZ, RZ, R55 ;  /* 0x000000ffff0b7224 */ /* 0x000fe400078e0037 */
[----:B------:R-:W-:-:S02]  /*5ec0*/  IMAD.MOV.U32 R54, RZ, RZ, R22 ;  /* 0x000000ffff367224 */ /* 0x000fc400078e0016 */
[----:B------:R-:W-:Y:S02]  /*5ed0*/  IMAD.MOV.U32 R55, RZ, RZ, R23 ;  /* 0x000000ffff377224 */ /* 0x000fe400078e0017 */
[----:B------:R-:W-:Y:S02]  /*5ee0*/  IMAD.MOV.U32 R52, RZ, RZ, R20 ;  /* 0x000000ffff347224 */ /* 0x000fe400078e0014 */
[----:B------:R-:W-:Y:S02]  /*5ef0*/  IMAD.MOV.U32 R53, RZ, RZ, R21 ;  /* 0x000000ffff357224 */ /* 0x000fe400078e0015 */
[----:B------:R-:W-:Y:S01]  /*5f00*/  LDSM.16.MT88.4 R20, [R2+0x7080] ;  /* 0x007080000214783b */ /* 0x000fe20000004200 */
[----:B---3--:R-:W-:Y:S03]  /*5f10*/  HMMA.16816.F32.BF16 R68, R72, R88, R68 ;  /* 0x000000584844723c */ /* 0x008fe60000041844 */
[----:B------:R-:W0:Y:S01]  /*5f20*/  LDSM.16.MT88.4 R72, [R2+0x7000] ;  /* 0x007000000248783b */ /* 0x000e220000004200 */
[----:B------:R-:W-:-:S04]  /*5f30*/  IMAD.WIDE R6, R35, 0x2, R6 ;  /* 0x0000000223067825 */ /* 0x000fc800078e0206 */
[----:B------:R-:W-:Y:S01]  /*5f40*/  HMMA.16816.F32.BF16 R44, R92, R84, R44 ;  /* 0x000000545c2c723c */ /* 0x000fe2000004182c */
[----:B------:R-:W-:Y:S02]  /*5f50*/  IMAD.MOV.U32 R107, RZ, RZ, R6 ;  /* 0x000000ffff6b7224 */ /* 0x000fe400078e0006 */
[----:B------:R-:W-:-:S05]  /*5f60*/  IMAD.MOV.U32 R106, RZ, RZ, R7 ;  /* 0x000000ffff6a7224 */ /* 0x000fca00078e0007 */
[----:B------:R-:W-:Y:S01]  /*5f70*/  HMMA.16816.F32.BF16 R48, R92, R88, R48 ;  /* 0x000000585c30723c */ /* 0x000fe20000041830 */
[----:B------:R-:W-:-:S04]  /*5f80*/  IMAD.WIDE R6, R35, 0x2, R112 ;  /* 0x0000000223067825 */ /* 0x000fc800078e0270 */
[----:B------:R-:W-:-:S04]  /*5f90*/  IMAD.WIDE R14, R35, 0x2, R14 ;  /* 0x00000002230e7825 */ /* 0x000fc800078e020e */
[----:B------:R-:W-:Y:S02]  /*5fa0*/  IMAD.MOV.U32 R92, RZ, RZ, R28 ;  /* 0x000000ffff5c7224 */ /* 0x000fe400078e001c */
[----:B------:R-:W-:Y:S02]  /*5fb0*/  IMAD.MOV.U32 R93, RZ, RZ, R29 ;  /* 0x000000ffff5d7224 */ /* 0x000fe400078e001d */
[----:B------:R-:W-:-:S04]  /*5fc0*/  IMAD.WIDE R12, R35, 0x2, R118 ;  /* 0x00000002230c7825 */ /* 0x000fc800078e0276 */
[----:B------:R-:W-:Y:S02]  /*5fd0*/  IMAD.MOV.U32 R94, RZ, RZ, R30 ;  /* 0x000000ffff5e7224 */ /* 0x000fe400078e001e */
[----:B------:R-:W-:Y:S02]  /*5fe0*/  IMAD.MOV.U32 R95, RZ, RZ, R31 ;  /* 0x000000ffff5f7224 */ /* 0x000fe400078e001f */
[----:B------:R-:W-:Y:S02]  /*5ff0*/  IMAD.MOV.U32 R113, RZ, RZ, R6 ;  /* 0x000000ffff717224 */ /* 0x000fe400078e0006 */
[----:B------:R-:W-:Y:S02]  /*6000*/  IMAD.MOV.U32 R112, RZ, RZ, R7 ;  /* 0x000000ffff707224 */ /* 0x000fe400078e0007 */
[----:B------:R-:W-:Y:S02]  /*6010*/  IMAD.MOV.U32 R109, RZ, RZ, R14 ;  /* 0x000000ffff6d7224 */ /* 0x000fe400078e000e */
[----:B------:R-:W-:-:S02]  /*6020*/  IMAD.MOV.U32 R108, RZ, RZ, R15 ;  /* 0x000000ffff6c7224 */ /* 0x000fc400078e000f */
[----:B------:R-:W-:-:S04]  /*6030*/  IMAD.WIDE R6, R35, 0x2, R116 ;  /* 0x0000000223067825 */ /* 0x000fc800078e0274 */
[----:B------:R-:W-:-:S04]  /*6040*/  IMAD.WIDE R16, R35, 0x2, R16 ;  /* 0x0000000223107825 */ /* 0x000fc800078e0210 */
[----:B------:R-:W-:Y:S02]  /*6050*/  IMAD.MOV.U32 R119, RZ, RZ, R12 ;  /* 0x000000ffff777224 */ /* 0x000fe400078e000c */
[----:B------:R-:W-:Y:S02]  /*6060*/  IMAD.MOV.U32 R118, RZ, RZ, R13 ;  /* 0x000000ffff767224 */ /* 0x000fe400078e000d */
[----:B------:R-:W-:-:S04]  /*6070*/  IMAD.WIDE R14, R35, 0x2, R92 ;  /* 0x00000002230e7825 */ /* 0x000fc800078e025c */
[----:B------:R-:W-:-:S04]  /*6080*/  IMAD.WIDE R12, R35, 0x2, R94 ;  /* 0x00000002230c7825 */ /* 0x000fc800078e025e */
[----:B------:R-:W-:Y:S02]  /*6090*/  IMAD.MOV.U32 R84, RZ, RZ, R10 ;  /* 0x000000ffff547224 */ /* 0x000fe400078e000a */
[----:B------:R-:W-:Y:S02]  /*60a0*/  IMAD.MOV.U32 R85, RZ, RZ, R11 ;  /* 0x000000ffff557224 */ /* 0x000fe400078e000b */
[----:B------:R-:W-:Y:S02]  /*60b0*/  IMAD.MOV.U32 R116, RZ, RZ, R7 ;  /* 0x000000ffff747224 */ /* 0x000fe400078e0007 */
[----:B------:R-:W-:-:S04]  /*60c0*/  IMAD.WIDE R18, R35, 0x2, R18 ;  /* 0x0000000223127825 */ /* 0x000fc800078e0212 */
[----:B------:R-:W-:Y:S02]  /*60d0*/  IMAD.MOV.U32 R105, RZ, RZ, R16 ;  /* 0x000000ffff697224 */ /* 0x000fe400078e0010 */
[----:B------:R-:W-:-:S04]  /*60e0*/  IMAD.WIDE R10, R35, 0x2, R110 ;  /* 0x00000002230a7825 */ /* 0x000fc800078e026e */
[----:B------:R-:W-:Y:S02]  /*60f0*/  IMAD.MOV.U32 R7, RZ, RZ, R15 ;  /* 0x000000ffff077224 */ /* 0x000fe400078e000f */
[----:B------:R-:W-:Y:S02]  /*6100*/  IMAD.MOV.U32 R88, RZ, RZ, R98 ;  /* 0x000000ffff587224 */ /* 0x000fe400078e0062 */
[----:B------:R-:W-:Y:S02]  /*6110*/  IMAD.MOV.U32 R89, RZ, RZ, R99 ;  /* 0x000000ffff597224 */ /* 0x000fe400078e0063 */
[----:B------:R-:W-:Y:S02]  /*6120*/  IMAD.MOV.U32 R16, RZ, RZ, R12 ;  /* 0x000000ffff107224 */ /* 0x000fe400078e000c */
[----:B------:R-:W-:Y:S02]  /*6130*/  IMAD.MOV.U32 R15, RZ, RZ, R13 ;  /* 0x000000ffff0f7224 */ /* 0x000fe400078e000d */
[----:B------:R-:W-:Y:S01]  /*6140*/  IMAD.WIDE R12, R35, 0x2, R32 ;  /* 0x00000002230c7825 */ /* 0x000fe200078e0220 */
[----:B0-----:R-:W-:Y:S03]  /*6150*/  HMMA.16816.F32.BF16 R64, R72, R86, R64 ;  /* 0x000000564840723c */ /* 0x001fe60000041840 */
[----:B------:R-:W-:-:S02]  /*6160*/  IMAD.MOV.U32 R103, RZ, RZ, R18 ;  /* 0x000000ffff677224 */ /* 0x000fc400078e0012 */
[----:B------:R-:W-:Y:S02]  /*6170*/  IMAD.MOV.U32 R102, RZ, RZ, R19 ;  /* 0x000000ffff667224 */ /* 0x000fe400078e0013 */
[----:B------:R-:W-:Y:S01]  /*6180*/  IMAD.MOV.U32 R111, RZ, RZ, R10 ;  /* 0x000000ffff6f7224 */ /* 0x000fe200078e000a */
[----:B------:R-:W-:Y:S01]  /*6190*/  HMMA.16816.F32.BF16 R44, R20, R86, R44 ;  /* 0x00000056142c723c */ /* 0x000fe2000004182c */
[----:B------:R-:W-:Y:S02]  /*61a0*/  IMAD.MOV.U32 R110, RZ, RZ, R11 ;  /* 0x000000ffff6e7224 */ /* 0x000fe400078e000b */
[----:B------:R-:W-:-:S04]  /*61b0*/  IMAD.WIDE R10, R35, 0x2, R114 ;  /* 0x00000002230a7825 */ /* 0x000fc800078e0272 */
[C---:B------:R-:W-:Y:S01]  /*61c0*/  IMAD.WIDE R18, R35.reuse, 0x2, R88 ;  /* 0x0000000223127825 */ /* 0x040fe200078e0258 */
[-C--:B------:R-:W-:Y:S03]  /*61d0*/  HMMA.16816.F32.BF16 R56, R72, R78.reuse, R56 ;  /* 0x0000004e4838723c */ /* 0x080fe60000041838 */
[----:B------:R-:W-:Y:S02]  /*61e0*/  IMAD.MOV.U32 R87, RZ, RZ, R12 ;  /* 0x000000ffff577224 */ /* 0x000fe400078e000c */
[----:B------:R-:W-:Y:S02]  /*61f0*/  IMAD.MOV.U32 R88, RZ, RZ, R13 ;  /* 0x000000ffff587224 */ /* 0x000fe400078e000d */
[C---:B------:R-:W-:Y:S01]  /*6200*/  IMAD.WIDE R12, R35.reuse, 0x2, R76 ;  /* 0x00000002230c7825 */ /* 0x040fe200078e024c */
[----:B------:R-:W-:Y:S03]  /*6210*/  HMMA.16816.F32.BF16 R28, R20, R78, R36 ;  /* 0x0000004e141c723c */ /* 0x000fe60000041824 */
[----:B------:R-:W-:-:S04]  /*6220*/  IMAD.WIDE R32, R35, 0x2, R24 ;  /* 0x0000000223207825 */ /* 0x000fc800078e0218 */
[----:B------:R-:W-:Y:S01]  /*6230*/  IMAD.MOV.U32 R115, RZ, RZ, R10 ;  /* 0x000000ffff737224 */ /* 0x000fe200078e000a */
[----:B------:R-:W-:Y:S01]  /*6240*/  HMMA.16816.F32.BF16 R40, R20, R82, R40 ;  /* 0x000000521428723c */ /* 0x000fe20000041828 */
[----:B------:R-:W-:-:S04]  /*6250*/  IMAD.WIDE R26, R35, 0x2, R26 ;  /* 0x00000002231a7825 */ /* 0x000fc800078e021a */
[----:B------:R-:W-:-:S03]  /*6260*/  IMAD.MOV.U32 R10, RZ, RZ, c[0x0][0x188] ;  /* 0x00006200ff0a7624 */ /* 0x000fc600078e00ff */
[----:B------:R-:W-:Y:S01]  /*6270*/  HMMA.16816.F32.BF16 R76, R20, R90, R48 ;  /* 0x0000005a144c723c */ /* 0x000fe20000041830 */
[----:B------:R-:W-:Y:S02]  /*6280*/  IMAD.MOV.U32 R92, RZ, RZ, R33 ;  /* 0x000000ffff5c7224 */ /* 0x000fe400078e0021 */
[----:B------:R-:W-:-:S04]  /*6290*/  IMAD.MOV.U32 R25, RZ, RZ, R26 ;  /* 0x000000ffff197224 */ /* 0x000fc800078e001a */
[----:B------:R-:W-:Y:S01]  /*62a0*/  IMAD.WIDE R20, R35, 0x2, R80 ;  /* 0x0000000223147825 */ /* 0x000fe200078e0250 */
[C---:B------:R-:W-:Y:S01]  /*62b0*/  HMMA.16816.F32.BF16 R60, R72.reuse, R82, R60 ;  /* 0x00000052483c723c */ /* 0x040fe2000004183c */
[----:B------:R-:W-:Y:S02]  /*62c0*/  UIADD3 UR4, UR4, -0x80, URZ ;  /* 0xffffff8004047890 */ /* 0x000fe4000fffe03f */
[----:B------:R-:W-:Y:S02]  /*62d0*/  IMAD.MOV.U32 R24, RZ, RZ, R27 ;  /* 0x000000ffff187224 */ /* 0x000fe400078e001b */
[----:B------:R-:W-:Y:S02]  /*62e0*/  IMAD.MOV.U32 R33, RZ, RZ, R12 ;  /* 0x000000ffff217224 */ /* 0x000fe400078e000c */
[----:B------:R-:W-:Y:S01]  /*62f0*/  IMAD.MOV.U32 R93, RZ, RZ, R20 ;  /* 0x000000ffff5d7224 */ /* 0x000fe200078e0014 */
[----:B------:R-:W-:Y:S01]  /*6300*/  HMMA.16816.F32.BF16 R72, R72, R90, R68 ;  /* 0x0000005a4848723c */ /* 0x000fe20000041844 */
[----:B------:R-:W-:-:S02]  /*6310*/  IMAD.MOV.U32 R94, RZ, RZ, R21 ;  /* 0x000000ffff5e7224 */ /* 0x000fc400078e0015 */
[----:B------:R-:W-:-:S04]  /*6320*/  IMAD.WIDE R120, R35, 0x2, R120 ;  /* 0x0000000223787825 */ /* 0x000fc800078e0278 */
[----:B------:R-:W-:Y:S02]  /*6330*/  IMAD.MOV.U32 R91, RZ, RZ, R13 ;  /* 0x000000ffff5b7224 */ /* 0x000fe400078e000d */
[----:B------:R-:W-:-:S04]  /*6340*/  IMAD.WIDE R122, R35, 0x2, R122 ;  /* 0x00000002237a7825 */ /* 0x000fc800078e027a */
[----:B------:R-:W-:-:S04]  /*6350*/  IMAD.WIDE R124, R35, 0x2, R124 ;  /* 0x00000002237c7825 */ /* 0x000fc800078e027c */
[----:B------:R-:W-:-:S04]  /*6360*/  IMAD.WIDE R26, R35, 0x2, R84 ;  /* 0x00000002231a7825 */ /* 0x000fc800078e0254 */
[----:B------:R-:W-:Y:S02]  /*6370*/  IMAD.SHL.U32 R10, R10, 0x80, RZ ;  /* 0x000000800a0a7824 */ /* 0x000fe400078e00ff */
[----:B------:R-:W-:-:S04]  /*6380*/  IMAD.WIDE R20, R35, 0x2, R52 ;  /* 0x0000000223147825 */ /* 0x000fc800078e0234 */
[----:B------:R-:W-:-:S04]  /*6390*/  IMAD.WIDE R12, R35, 0x2, R54 ;  /* 0x00000002230c7825 */ /* 0x000fc800078e0236 */
[----:B------:R-:W-:Y:S02]  /*63a0*/  IMAD.MOV.U32 R104, RZ, RZ, R17 ;  /* 0x000000ffff687224 */ /* 0x000fe400078e0011 */
[----:B------:R-:W-:Y:S02]  /*63b0*/  IMAD.MOV.U32 R114, RZ, RZ, R11 ;  /* 0x000000ffff727224 */ /* 0x000fe400078e000b */
[----:B------:R-:W-:Y:S02]  /*63c0*/  IMAD.MOV.U32 R117, RZ, RZ, R6 ;  /* 0x000000ffff757224 */ /* 0x000fe400078e0006 */
[----:B------:R-:W-:Y:S02]  /*63d0*/  IMAD.MOV.U32 R101, RZ, RZ, R121 ;  /* 0x000000ffff657224 */ /* 0x000fe400078e0079 */
[----:B------:R-:W-:Y:S02]  /*63e0*/  IMAD.MOV.U32 R100, RZ, RZ, R122 ;  /* 0x000000ffff647224 */ /* 0x000fe400078e007a */
[----:B------:R-:W-:-:S02]  /*63f0*/  IMAD.MOV.U32 R99, RZ, RZ, R123 ;  /* 0x000000ffff637224 */ /* 0x000fc400078e007b */
[----:B------:R-:W-:Y:S02]  /*6400*/  IMAD.MOV.U32 R98, RZ, RZ, R124 ;  /* 0x000000ffff627224 */ /* 0x000fe400078e007c */
[----:B------:R-:W-:Y:S02]  /*6410*/  IMAD.MOV.U32 R6, RZ, RZ, R125 ;  /* 0x000000ffff067224 */ /* 0x000fe400078e007d */
[----:B------:R-:W-:Y:S02]  /*6420*/  IMAD.MOV.U32 R11, RZ, RZ, R14 ;  /* 0x000000ffff0b7224 */ /* 0x000fe400078e000e */
[----:B------:R-:W-:Y:S02]  /*6430*/  IMAD.MOV.U32 R17, RZ, RZ, R19 ;  /* 0x000000ffff117224 */ /* 0x000fe400078e0013 */
[----:B------:R-:W-:Y:S02]  /*6440*/  IMAD.MOV.U32 R50, RZ, RZ, R26 ;  /* 0x000000ffff327224 */ /* 0x000fe400078e001a */
[----:B------:R-:W-:-:S02]  /*6450*/  IMAD.MOV.U32 R51, RZ, RZ, R27 ;  /* 0x000000ffff337224 */ /* 0x000fc400078e001b */
[----:B----4-:R-:W-:-:S04]  /*6460*/  IMAD.WIDE R8, R10, 0x2, R8 ;  /* 0x000000020a087825 */ /* 0x010fc800078e0208 */
[----:B------:R-:W-:Y:S02]  /*6470*/  IMAD.MOV.U32 R95, RZ, RZ, R20 ;  /* 0x000000ffff5f7224 */ /* 0x000fe400078e0014 */
[----:B------:R-:W-:Y:S02]  /*6480*/  IMAD.MOV.U32 R34, RZ, RZ, R21 ;  /* 0x000000ffff227224 */ /* 0x000fe400078e0015 */
[----:B------:R-:W-:Y:S02]  /*6490*/  IMAD.MOV.U32 R96, RZ, RZ, R12 ;  /* 0x000000ffff607224 */ /* 0x000fe400078e000c */
[----:B------:R-:W-:Y:S01]  /*64a0*/  IMAD.MOV.U32 R97, RZ, RZ, R13 ;  /* 0x000000ffff617224 */ /* 0x000fe200078e000d */
[----:B------:R-:W-:-:S05]  /*64b0*/  IADD3 R5, R5, -0x1, RZ ;  /* 0xffffffff05057810 */ /* 0x000fca0007ffe0ff */
[----:B------:R0:W-:Y:S01]  /*64c0*/  STL [R1+0x70], R5 ;  /* 0x0000700501007387 */ /* 0x0001e20000100800 */
[----:B------:R-:W-:-:S13]  /*64d0*/  ISETP.NE.U32.AND P0, PT, R5, RZ, PT ;  /* 0x000000ff0500720c */ /* 0x000fda0003f05070 */
[----:B0-----:R-:W-:Y:S01]  /*64e0*/  @!P0 CALL.REL.NOINC `(.L_x_2) ;  /* 0x0000001000008944 */ /* 0x001fe20003c00000 */
[----:B------:R-:W-:Y:S05]  /*64f0*/  BRA `(.L_x_3) ;  /* 0xffffcb1000007947 */ /* 0x000fea000383ffff */
.L_x_2:
[----:B------:R-:W-:Y:S02]  /*6500*/  F2FP.BF16.PACK_AB R10, R43, R31 ;  /* 0x0000001f2b0a723e */ /* 0x000fe400000010ff */
[----:B------:R-:W-:Y:S02]  /*6510*/  F2FP.BF16.PACK_AB R12, R63, R59 ;  /* 0x0000003b3f0c723e */ /* 0x000fe400000010ff */
[----:B------:R-:W-:Y:S02]  /*6520*/  F2FP.BF16.PACK_AB R14, R41, R29 ;  /* 0x0000001d290e723e */ /* 0x000fe400000010ff */
[----:B------:R-:W-:Y:S02]  /*6530*/  F2FP.BF16.PACK_AB R2, R61, R57 ;  /* 0x000000393d02723e */ /* 0x000fe400000010ff */
[----:B------:R-:W-:Y:S02]  /*6540*/  F2FP.BF16.PACK_AB R11, R79, R47 ;  /* 0x0000002f4f0b723e */ /* 0x000fe400000010ff */
[----:B------:R-:W-:-:S02]  /*6550*/  F2FP.BF16.PACK_AB R31, R78, R46 ;  /* 0x0000002e4e1f723e */ /* 0x000fc400000010ff */
        /* <DEDUP_REMOVED lines=10> */
.L_x_1:
[----:B-1----:R-:W2:Y:S04]  /*6600*/  LDL.LU R0, [R1+0xf8] ;  /* 0x0000f80001007983 */ /* 0x002ea80000300800 */
[----:B------:R-:W1:Y:S04]  /*6610*/  S2R R16, SR_TID.X ;  /* 0x0000000000107919 */ /* 0x000e680000002100 */
[----:B------:R-:W3:Y:S04]  /*6620*/  LDL.LU R18, [R1+0xf4] ;  /* 0x0000f40001127983 */ /* 0x000ee80000300800 */
[----:B------:R-:W4:Y:S04]  /*6630*/  LDL.LU R17, [R1+0xf0] ;  /* 0x0000f00001117983 */ /* 0x000f280000300800 */
[----:B------:R-:W5:Y:S04]  /*6640*/  LDL.LU R19, [R1+0xec] ;  /* 0x0000ec0001137983 */ /* 0x000f680000300800 */
[----:B------:R-:W3:Y:S04]  /*6650*/  LDL.LU R20, [R1+0xe8] ;  /* 0x0000e80001147983 */ /* 0x000ee80000300800 */
[----:B------:R-:W3:Y:S01]  /*6660*/  LDL.LU R26, [R1+0xe4] ;  /* 0x0000e400011a7983 */ /* 0x000ee20000300800 */
[C---:B-1----:R-:W-:Y:S01]  /*6670*/  IMAD.SHL.U32 R5, R16.reuse, 0x4, RZ ;  /* 0x0000000410057824 */ /* 0x042fe200078e00ff */
[----:B------:R-:W-:Y:S01]  /*6680*/  SHF.R.S32.HI R6, RZ, 0x4, R16 ;  /* 0x00000004ff067819 */ /* 0x000fe20000011410 */
[----:B------:R-:W-:-:S02]  /*6690*/  IMAD.SHL.U32 R4, R16, 0x10, RZ ;  /* 0x0000001010047824 */ /* 0x000fc400078e00ff */
[----:B------:R-:W-:-:S03]  /*66a0*/  IMAD.SHL.U32 R7, R16, 0x8, RZ ;  /* 0x0000000810077824 */ /* 0x000fc600078e00ff */
[----:B------:R-:W-:Y:S02]  /*66b0*/  LOP3.LUT R4, R4, 0x30, RZ, 0xc0, !PT ;  /* 0x0000003004047812 */ /* 0x000fe400078ec0ff */
[--C-:B------:R-:W-:Y:S02]  /*66c0*/  SHF.R.S32.HI R8, RZ, 0x2, R16.reuse ;  /* 0x00000002ff087819 */ /* 0x100fe40000011410 */
[----:B------:R-:W-:Y:S02]  /*66d0*/  LOP3.LUT R9, R4, 0x780, R7, 0xf8, !PT ;  /* 0x0000078004097812 */ /* 0x000fe400078ef807 */
[----:B------:R-:W-:Y:S01]  /*66e0*/  SHF.R.U32.HI R7, RZ, 0x2, R16 ;  /* 0x00000002ff077819 */ /* 0x000fe20000011610 */
[----:B------:R-:W-:Y:S01]  /*66f0*/  BAR.SYNC.DEFER_BLOCKING 0x0 ;  /* 0x0000000000007b1d */ /* 0x000fe20000010000 */
[----:B--2---:R-:W-:-:S04]  /*6700*/  LOP3.LUT R0, R0, 0x1840, RZ, 0xc0, !PT ;  /* 0x0000184000007812 */ /* 0x004fc800078ec0ff */
[----:B------:R-:W-:Y:S02]  /*6710*/  LOP3.LUT R5, R0, 0x38, R5, 0xf8, !PT ;  /* 0x0000003800057812 */ /* 0x000fe400078ef805 */
[----:B------:R-:W-:-:S04]  /*6720*/  SGXT R0, R6, 0x1 ;  /* 0x000000010600781a */ /* 0x000fc80000000200 */
[----:B------:R-:W-:-:S04]  /*6730*/  LOP3.LUT R0, R0, 0x2040, RZ, 0xc0, !PT ;  /* 0x0000204000007812 */ /* 0x000fc800078ec0ff */
[----:B------:R-:W-:-:S04]  /*6740*/  LOP3.LUT R0, R0, 0x180, R16, 0xf8, !PT ;  /* 0x0000018000007812 */ /* 0x000fc800078ef810 */
[----:B------:R-:W-:-:S05]  /*6750*/  LOP3.LUT R0, R0, R5, RZ, 0x3c, !PT ;  /* 0x0000000500007212 */ /* 0x000fca00078e3cff */
[----:B------:R1:W-:Y:S01]  /*6760*/  STS.64 [R0+0x200], R28 ;  /* 0x0002001c00007388 */ /* 0x0003e20000000a00 */
[----:B------:R-:W-:Y:S02]  /*6770*/  SHF.R.S32.HI R6, RZ, 0x3, R16 ;  /* 0x00000003ff067819 */ /* 0x000fe40000011410 */
[----:B------:R-:W-:Y:S01]  /*6780*/  LOP3.LUT R16, R0, 0x8, RZ, 0x3c, !PT ;  /* 0x0000000800107812 */ /* 0x000fe200078e3cff */
[----:B------:R-:W-:Y:S04]  /*6790*/  STS.64 [R0], R56 ;  /* 0x0000003800007388 */ /* 0x000fe80000000a00 */
[----:B-1----:R-:W2:Y:S04]  /*67a0*/  LDL.LU R29, [R1+0xe0] ;  /* 0x0000e000011d7983 */ /* 0x002ea80000300800 */
[----:B------:R-:W2:Y:S04]  /*67b0*/  LDL.LU R28, [R1+0xdc] ;  /* 0x0000dc00011c7983 */ /* 0x000ea80000300800 */
[----:B------:R-:W-:Y:S04]  /*67c0*/  STS.64 [R0+0x400], R2 ;  /* 0x0004000200007388 */ /* 0x000fe80000000a00 */
[----:B------:R-:W-:Y:S04]  /*67d0*/  STS.64 [R0+0x600], R14 ;  /* 0x0006000e00007388 */ /* 0x000fe80000000a00 */
[----:B------:R1:W-:Y:S04]  /*67e0*/  STS.64 [R16+0x4200], R30 ;  /* 0x0042001e10007388 */ /* 0x0003e80000000a00 */
[----:B------:R-:W2:Y:S04]  /*67f0*/  LDL.LU R34, [R1+0xd8] ;  /* 0x0000d80001227983 */ /* 0x000ea80000300800 */
[----:B-1----:R-:W2:Y:S04]  /*6800*/  LDL.LU R30, [R1+0xd4] ;  /* 0x0000d400011e7983 */ /* 0x002ea80000300800 */
[----:B------:R-:W-:Y:S04]  /*6810*/  STS.64 [R16+0x4000], R58 ;  /* 0x0040003a10007388 */ /* 0x000fe80000000a00 */
[----:B------:R-:W-:Y:S04]  /*6820*/  STS.64 [R16+0x4400], R12 ;  /* 0x0044000c10007388 */ /* 0x000fe80000000a00 */
[----:B------:R-:W-:Y:S01]  /*6830*/  STS.64 [R16+0x4600], R10 ;  /* 0x0046000a10007388 */ /* 0x000fe20000000a00 */
[----:B------:R-:W-:-:S02]  /*6840*/  SGXT R4, R8, 0x1 ;  /* 0x000000010804781a */ /* 0x000fc40000000200 */
[----:B------:R-:W-:Y:S01]  /*6850*/  SGXT R6, R6, 0x1 ;  /* 0x000000010606781a */ /* 0x000fe20000000200 */
[----:B------:R-:W-:Y:S01]  /*6860*/  BAR.SYNC.DEFER_BLOCKING 0x0 ;  /* 0x0000000000007b1d */ /* 0x000fe20000010000 */
[----:B------:R-:W-:Y:S02]  /*6870*/  LOP3.LUT R4, R4, 0x2040, RZ, 0xc0, !PT ;  /* 0x0000204004047812 */ /* 0x000fe400078ec0ff */
[----:B------:R-:W-:Y:S02]  /*6880*/  LOP3.LUT R9, R9, 0x4008, R6, 0xf8, !PT ;  /* 0x0000400809097812 */ /* 0x000fe400078ef806 */
[----:B------:R-:W-:Y:S02]  /*6890*/  LOP3.LUT R4, R4, 0x40, R7, 0x78, !PT ;  /* 0x0000004004047812 */ /* 0x000fe400078e7807 */
[----:B---3--:R-:W-:Y:S01]  /*68a0*/  ISETP.GE.AND P0, PT, R18, c[0x0][0x178], PT ;  /* 0x00005e0012007a0c */ /* 0x008fe20003f06270 */
[----:B------:R-:W-:Y:S01]  /*68b0*/  IMAD R25, R20, c[0x0][0x198], RZ ;  /* 0x0000660014197a24 */ /* 0x000fe200078e02ff */
[----:B------:R-:W-:Y:S01]  /*68c0*/  LOP3.LUT R32, R9, R4, RZ, 0xfc, !PT ;  /* 0x0000000409207212 */ /* 0x000fe200078efcff */
[----:B------:R-:W-:Y:S01]  /*68d0*/  IMAD R27, R26, c[0x0][0x198], RZ ;  /* 0x000066001a1b7a24 */ /* 0x000fe200078e02ff */
[----:B------:R-:W3:Y:S02]  /*68e0*/  LDL.LU R37, [R1+0xd0] ;  /* 0x0000d00001257983 */ /* 0x000ee40000300800 */
[----:B------:R-:W-:Y:S01]  /*68f0*/  LOP3.LUT R33, R32, 0x8, RZ, 0x3c, !PT ;  /* 0x0000000820217812 */ /* 0x000fe200078e3cff */
[----:B------:R-:W-:Y:S01]  /*6900*/  IMAD R18, R18, c[0x0][0x194], RZ ;  /* 0x0000650012127a24 */ /* 0x000fe200078e02ff */
[C---:B----4-:R-:W-:Y:S01]  /*6910*/  ISETP.LT.AND P4, PT, R17.reuse, c[0x0][0x17c], !P0 ;  /* 0x00005f0011007a0c */ /* 0x050fe20004781270 */
[----:B------:R-:W4:Y:S04]  /*6920*/  LDL.LU R36, [R1+0xcc] ;  /* 0x0000cc0001247983 */ /* 0x000f280000300800 */
[----:B------:R-:W1:Y:S04]  /*6930*/  LDS.64 R8, [R32] ;  /* 0x0000000020087984 */ /* 0x000e680000000a00 */
[----:B------:R-:W0:Y:S04]  /*6940*/  LDS.64 R6, [R33] ;  /* 0x0000000021067984 */ /* 0x000e280000000a00 */
[----:B------:R-:W0:Y:S04]  /*6950*/  LDS.64 R4, [R32+0x800] ;  /* 0x0008000020047984 */ /* 0x000e280000000a00 */
[----:B------:R-:W0:Y:S01]  /*6960*/  LDS.64 R2, [R33+0x800] ;  /* 0x0008000021027984 */ /* 0x000e220000000a00 */
[----:B------:R-:W-:Y:S01]  /*6970*/  IMAD R17, R17, c[0x0][0x198], RZ ;  /* 0x0000660011117a24 */ /* 0x000fe200078e02ff */
[----:B------:R-:W-:-:S02]  /*6980*/  LEA R0, P1, R18, c[0x0][0x170], 0x1 ;  /* 0x00005c0012007a11 */ /* 0x000fc400078208ff */
[----:B------:R-:W-:Y:S01]  /*6990*/  ISETP.LT.AND P3, PT, R20, c[0x0][0x17c], !P0 ;  /* 0x00005f0014007a0c */ /* 0x000fe20004761270 */
[----:B------:R-:W2:Y:S01]  /*69a0*/  LDS.64 R10, [R32+0x1000] ;  /* 0x00100000200a7984 */ /* 0x000ea20000000a00 */
[----:B------:R-:W-:Y:S02]  /*69b0*/  LEA.HI.X.SX32 R18, R18, c[0x0][0x174], 0x1, P1 ;  /* 0x00005d0012127a11 */ /* 0x000fe400008f0eff */
[----:B------:R-:W-:Y:S01]  /*69c0*/  LEA R20, P6, R17, R0, 0x1 ;  /* 0x0000000011147211 */ /* 0x000fe200078c08ff */
[----:B------:R5:W-:Y:S02]  /*69d0*/  LDS.64 R12, [R32+0x1800] ;  /* 0x00180000200c7984 */ /* 0x000be40000000a00 */
[C---:B-----5:R-:W-:Y:S01]  /*69e0*/  ISETP.LT.AND P2, PT, R19.reuse, c[0x0][0x17c], !P0 ;  /* 0x00005f0013007a0c */ /* 0x060fe20004741270 */
[----:B------:R-:W-:Y:S01]  /*69f0*/  IMAD R19, R19, c[0x0][0x198], RZ ;  /* 0x0000660013137a24 */ /* 0x000fe200078e02ff */
[----:B------:R-:W-:Y:S01]  /*6a00*/  LEA.HI.X.SX32 R21, R17, R18, 0x1, P6 ;  /* 0x0000001211157211 */ /* 0x000fe200030f0eff */
[----:B------:R-:W5:Y:S01]  /*6a10*/  LDS.64 R14, [R33+0x1000] ;  /* 0x00100000210e7984 */ /* 0x000f620000000a00 */
[----:B------:R-:W-:-:S02]  /*6a20*/  ISETP.LT.AND P1, PT, R26, c[0x0][0x17c], !P0 ;  /* 0x00005f001a007a0c */ /* 0x000fc40004721270 */
[-C--:B------:R-:W-:Y:S01]  /*6a30*/  LEA R22, P5, R19, R0.reuse, 0x1 ;  /* 0x0000000013167211 */ /* 0x080fe200078a08ff */
[----:B------:R-:W4:Y:S01]  /*6a40*/  LDL.LU R32, [R1+0xc8] ;  /* 0x0000c80001207983 */ /* 0x000f220000300800 */
[----:B------:R-:W-:Y:S02]  /*6a50*/  LEA R24, P6, R25, R0, 0x1 ;  /* 0x0000000019187211 */ /* 0x000fe400078c08ff */
[-C--:B------:R-:W-:Y:S01]  /*6a60*/  LEA.HI.X.SX32 R23, R19, R18.reuse, 0x1, P5 ;  /* 0x0000001213177211 */ /* 0x080fe200028f0eff */
[----:B------:R0:W2:Y:S01]  /*6a70*/  LDS.64 R16, [R33+0x1800] ;  /* 0x0018000021107984 */ /* 0x0000a20000000a00 */
[----:B------:R-:W-:-:S03]  /*6a80*/  LEA.HI.X.SX32 R25, R25, R18, 0x1, P6 ;  /* 0x0000001219197211 */ /* 0x000fc600030f0eff */
[----:B-1----:R1:W-:Y:S01]  /*6a90*/  @P4 STG.E.U16 [R20.64], R8 ;  /* 0x0000000814004986 */ /* 0x0023e2000c101506 */
[----:B------:R-:W-:-:S04]  /*6aa0*/  LEA R26, P4, R27, R0, 0x1 ;  /* 0x000000001b1a7211 */ /* 0x000fc800078808ff */
[----:B------:R-:W-:Y:S01]  /*6ab0*/  LEA.HI.X.SX32 R27, R27, R18, 0x1, P4 ;  /* 0x000000121b1b7211 */ /* 0x000fe200020f0eff */
[----:B0-----:R0:W-:Y:S04]  /*6ac0*/  @P2 STG.E.U16 [R22.64], R6 ;  /* 0x0000000616002986 */ /* 0x0011e8000c101506 */
[----:B------:R0:W-:Y:S04]  /*6ad0*/  @P3 STG.E.U16 [R24.64], R4 ;  /* 0x0000000418003986 */ /* 0x0001e8000c101506 */
[----:B------:R3:W-:Y:S01]  /*6ae0*/  @P1 STG.E.U16 [R26.64], R2 ;  /* 0x000000021a001986 */ /* 0x0007e2000c101506 */
[----:B--2---:R-:W-:Y:S01]  /*6af0*/  IMAD R19, R29, c[0x0][0x198], RZ ;  /* 0x000066001d137a24 */ /* 0x004fe200078e02ff */
[C---:B------:R-:W-:Y:S01]  /*6b00*/  ISETP.LT.AND P2, PT, R28.reuse, c[0x0][0x17c], !P0 ;  /* 0x00005f001c007a0c */ /* 0x040fe20004741270 */
[----:B------:R-:W-:-:S03]  /*6b10*/  IMAD R31, R28, c[0x0][0x198], RZ ;  /* 0x000066001c1f7a24 */ /* 0x000fc600078e02ff */
[----:B------:R-:W-:Y:S02]  /*6b20*/  LEA R28, P1, R19, R0, 0x1 ;  /* 0x00000000131c7211 */ /* 0x000fe400078208ff */
[----:B------:R-:W-:Y:S02]  /*6b30*/  ISETP.LT.AND P3, PT, R29, c[0x0][0x17c], !P0 ;  /* 0x00005f001d007a0c */ /* 0x000fe40004761270 */
[----:B------:R-:W-:Y:S02]  /*6b40*/  LEA.HI.X.SX32 R29, R19, R18, 0x1, P1 ;  /* 0x00000012131d7211 */ /* 0x000fe400008f0eff */
[C---:B------:R-:W-:Y:S01]  /*6b50*/  ISETP.LT.AND P1, PT, R30.reuse, c[0x0][0x17c], !P0 ;  /* 0x00005f001e007a0c */ /* 0x040fe20004721270 */
[----:B------:R-:W-:Y:S02]  /*6b60*/  IMAD R19, R30, c[0x0][0x198], RZ ;  /* 0x000066001e137a24 */ /* 0x000fe400078e02ff */
[----:B------:R-:W2:Y:S01]  /*6b70*/  LDL.LU R30, [R1+0xc4] ;  /* 0x0000c400011e7983 */ /* 0x000ea20000300800 */
[C---:B------:R-:W-:Y:S01]  /*6b80*/  IMAD R33, R34.reuse, c[0x0][0x198], RZ ;  /* 0x0000660022217a24 */ /* 0x040fe200078e02ff */
[----:B------:R-:W-:-:S02]  /*6b90*/  ISETP.LT.AND P4, PT, R34, c[0x0][0x17c], !P0 ;  /* 0x00005f0022007a0c */ /* 0x000fc40004781270 */
[----:B------:R-:W2:Y:S01]  /*6ba0*/  LDL.LU R35, [R1+0xc0] ;  /* 0x0000c00001237983 */ /* 0x000ea20000300800 */
[-C--:B-1----:R-:W-:Y:S02]  /*6bb0*/  LEA R20, P5, R31, R0.reuse, 0x1 ;  /* 0x000000001f147211 */ /* 0x082fe400078a08ff */
[-C--:B0-----:R-:W-:Y:S01]  /*6bc0*/  LEA R22, P6, R33, R0.reuse, 0x1 ;  /* 0x0000000021167211 */ /* 0x081fe200078c08ff */
[----:B------:R0:W-:Y:S01]  /*6bd0*/  @P3 STG.E.U16 [R28.64], R10 ;  /* 0x0000000a1c003986 */ /* 0x0001e2000c101506 */
[----:B------:R-:W-:Y:S02]  /*6be0*/  LEA R24, P3, R19, R0, 0x1 ;  /* 0x0000000013187211 */ /* 0x000fe400078608ff */
[-C--:B------:R-:W-:Y:S01]  /*6bf0*/  LEA.HI.X.SX32 R21, R31, R18.reuse, 0x1, P5 ;  /* 0x000000121f157211 */ /* 0x080fe200028f0eff */
[----:B------:R-:W2:Y:S01]  /*6c00*/  LDL.LU R34, [R1+0xbc] ;  /* 0x0000bc0001227983 */ /* 0x000ea20000300800 */
[-C--:B------:R-:W-:Y:S02]  /*6c10*/  LEA.HI.X.SX32 R23, R33, R18.reuse, 0x1, P6 ;  /* 0x0000001221177211 */ /* 0x080fe400030f0eff */
[----:B------:R-:W-:Y:S01]  /*6c20*/  LEA.HI.X.SX32 R25, R19, R18, 0x1, P3 ;  /* 0x0000001213197211 */ /* 0x000fe200018f0eff */
[----:B-----5:R1:W-:Y:S04]  /*6c30*/  @P2 STG.E.U16 [R20.64], R14 ;  /* 0x0000000e14002986 */ /* 0x0203e8000c101506 */
[----:B------:R-:W-:Y:S01]  /*6c40*/  @P4 STG.E.U16 [R22.64], R12 ;  /* 0x0000000c16004986 */ /* 0x000fe2000c101506 */
[C---:B---3--:R-:W-:Y:S01]  /*6c50*/  IMAD R27, R37.reuse, c[0x0][0x198], RZ ;  /* 0x00006600251b7a24 */ /* 0x048fe200078e02ff */
[----:B------:R-:W-:-:S02]  /*6c60*/  ISETP.LT.AND P2, PT, R37, c[0x0][0x17c], !P0 ;  /* 0x00005f0025007a0c */ /* 0x000fc40004741270 */
[----:B------:R-:W-:Y:S01]  /*6c70*/  @P1 STG.E.U16 [R24.64], R16 ;  /* 0x0000001018001986 */ /* 0x000fe2000c101506 */
[C---:B----4-:R-:W-:Y:S01]  /*6c80*/  IMAD R19, R36.reuse, c[0x0][0x198], RZ ;  /* 0x0000660024137a24 */ /* 0x050fe200078e02ff */
[----:B------:R-:W-:Y:S02]  /*6c90*/  ISETP.LT.AND P3, PT, R36, c[0x0][0x17c], !P0 ;  /* 0x00005f0024007a0c */ /* 0x000fe40004761270 */
[----:B------:R-:W3:Y:S01]  /*6ca0*/  LDL.LU R33, [R1+0xb8] ;  /* 0x0000b80001217983 */ /* 0x000ee20000300800 */
[-C--:B------:R-:W-:Y:S02]  /*6cb0*/  LEA R26, P4, R27, R0.reuse, 0x1 ;  /* 0x000000001b1a7211 */ /* 0x080fe400078808ff */
[----:B0-----:R-:W-:Y:S02]  /*6cc0*/  LEA R28, P5, R19, R0, 0x1 ;  /* 0x00000000131c7211 */ /* 0x001fe400078a08ff */
[----:B------:R-:W-:Y:S02]  /*6cd0*/  PRMT R8, R8, 0x7632, R8 ;  /* 0x0000763208087816 */ /* 0x000fe40000000008 */
[----:B------:R-:W-:-:S02]  /*6ce0*/  LEA.HI.X.SX32 R27, R27, R18, 0x1, P4 ;  /* 0x000000121b1b7211 */ /* 0x000fc400020f0eff */
[----:B------:R-:W-:Y:S02]  /*6cf0*/  LEA.HI.X.SX32 R29, R19, R18, 0x1, P5 ;  /* 0x00000012131d7211 */ /* 0x000fe400028f0eff */
[----:B-1----:R-:W-:Y:S01]  /*6d00*/  PRMT R14, R6, 0x7632, R14 ;  /* 0x00007632060e7816 */ /* 0x002fe2000000000e */
[----:B------:R-:W-:Y:S04]  /*6d10*/  @P2 STG.E.U16 [R26.64], R8 ;  /* 0x000000081a002986 */ /* 0x000fe8000c101506 */
[----:B------:R0:W-:Y:S01]  /*6d20*/  @P3 STG.E.U16 [R28.64], R14 ;  /* 0x0000000e1c003986 */ /* 0x0001e2000c101506 */
[C---:B------:R-:W-:Y:S01]  /*6d30*/  ISETP.LT.AND P1, PT, R32.reuse, c[0x0][0x17c], !P0 ;  /* 0x00005f0020007a0c */ /* 0x040fe20004721270 */
[----:B------:R-:W-:Y:S02]  /*6d40*/  IMAD R21, R32, c[0x0][0x198], RZ ;  /* 0x0000660020157a24 */ /* 0x000fe400078e02ff */
[----:B------:R-:W4:Y:S04]  /*6d50*/  LDL.LU R32, [R1+0xb4] ;  /* 0x0000b40001207983 */ /* 0x000f280000300800 */
[----:B------:R-:W5:Y:S01]  /*6d60*/  LDL.LU R31, [R1+0xb0] ;  /* 0x0000b000011f7983 */ /* 0x000f620000300800 */
[----:B------:R-:W-:-:S02]  /*6d70*/  LEA R20, P2, R21, R0, 0x1 ;  /* 0x0000000015147211 */ /* 0x000fc400078408ff */
[----:B------:R-:W-:Y:S02]  /*6d80*/  PRMT R10, R4, 0x7632, R10 ;  /* 0x00007632040a7816 */ /* 0x000fe4000000000a */
[----:B------:R-:W-:Y:S02]  /*6d90*/  LEA.HI.X.SX32 R21, R21, R18, 0x1, P2 ;  /* 0x0000001215157211 */ /* 0x000fe400010f0eff */
[----:B------:R-:W-:-:S03]  /*6da0*/  PRMT R2, R2, 0x7632, R2 ;  /* 0x0000763202027816 */ /* 0x000fc60000000002 */
[----:B------:R-:W-:Y:S01]  /*6db0*/  @P1 STG.E.U16 [R20.64], R10 ;  /* 0x0000000a14001986 */ /* 0x000fe2000c101506 */
[C---:B--2---:R-:W-:Y:S01]  /*6dc0*/  ISETP.LT.AND P3, PT, R30.reuse, c[0x0][0x17c], !P0 ;  /* 0x00005f001e007a0c */ /* 0x044fe20004761270 */
[----:B------:R-:W-:Y:S02]  /*6dd0*/  IMAD R19, R30, c[0x0][0x198], RZ ;  /* 0x000066001e137a24 */ /* 0x000fe400078e02ff */
[----:B------:R-:W2:Y:S04]  /*6de0*/  LDL.LU R30, [R1+0xac] ;  /* 0x0000ac00011e7983 */ /* 0x000ea80000300800 */
[----:B0-----:R-:W2:Y:S04]  /*6df0*/  LDL.LU R28, [R1+0xa8] ;  /* 0x0000a800011c7983 */ /* 0x001ea80000300800 */
[----:B------:R-:W2:Y:S01]  /*6e00*/  LDL.LU R6, [R1+0xa4] ;  /* 0x0000a40001067983 */ /* 0x000ea20000300800 */
[----:B------:R-:W-:-:S03]  /*6e10*/  LEA R22, P4, R19, R0, 0x1 ;  /* 0x0000000013167211 */ /* 0x000fc600078808ff */
[----:B------:R-:W2:Y:S01]  /*6e20*/  LDL.LU R8, [R1+0xa0] ;  /* 0x0000a00001087983 */ /* 0x000ea20000300800 */
[----:B------:R-:W-:-:S05]  /*6e30*/  LEA.HI.X.SX32 R23, R19, R18, 0x1, P4 ;  /* 0x0000001213177211 */ /* 0x000fca00020f0eff */
[----:B------:R0:W-:Y:S04]  /*6e40*/  @P3 STG.E.U16 [R22.64], R2 ;  /* 0x0000000216003986 */ /* 0x0001e8000c101506 */
[----:B0-----:R-:W2:Y:S01]  /*6e50*/  LDL.LU R2, [R1+0x9c] ;  /* 0x00009c0001027983 */ /* 0x001ea20000300800 */
[C---:B------:R-:W-:Y:S01]  /*6e60*/  IMAD R25, R35.reuse, c[0x0][0x198], RZ ;  /* 0x0000660023197a24 */ /* 0x040fe200078e02ff */
[----:B------:R-:W-:Y:S01]  /*6e70*/  ISETP.LT.AND P2, PT, R35, c[0x0][0x17c], !P0 ;  /* 0x00005f0023007a0c */ /* 0x000fe20004741270 */
[----:B------:R-:W-:Y:S01]  /*6e80*/  IMAD R27, R34, c[0x0][0x198], RZ ;  /* 0x00006600221b7a24 */ /* 0x000fe200078e02ff */
[----:B------:R-:W-:Y:S01]  /*6e90*/  PRMT R12, R10, 0x7632, R12 ;  /* 0x000076320a0c7816 */ /* 0x000fe2000000000c */
[----:B---3--:R-:W-:Y:S01]  /*6ea0*/  IMAD R19, R33, c[0x0][0x198], RZ ;  /* 0x0000660021137a24 */ /* 0x008fe200078e02ff */
[-C--:B------:R-:W-:Y:S01]  /*6eb0*/  LEA R24, P5, R25, R0.reuse, 0x1 ;  /* 0x0000000019187211 */ /* 0x080fe200078a08ff */
[----:B------:R-:W3:Y:S01]  /*6ec0*/  LDL.LU R35, [R1+0x98] ;  /* 0x0000980001237983 */ /* 0x000ee20000300800 */
[----:B------:R-:W-:-:S02]  /*6ed0*/  LEA R26, P4, R27, R0, 0x1 ;  /* 0x000000001b1a7211 */ /* 0x000fc400078808ff */
[-C--:B------:R-:W-:Y:S02]  /*6ee0*/  LEA.HI.X.SX32 R25, R25, R18.reuse, 0x1, P5 ;  /* 0x0000001219197211 */ /* 0x080fe400028f0eff */
[----:B------:R-:W-:Y:S02]  /*6ef0*/  ISETP.LT.AND P1, PT, R34, c[0x0][0x17c], !P0 ;  /* 0x00005f0022007a0c */ /* 0x000fe40004721270 */
[----:B------:R-:W-:Y:S01]  /*6f00*/  LEA.HI.X.SX32 R27, R27, R18, 0x1, P4 ;  /* 0x000000121b1b7211 */ /* 0x000fe200020f0eff */
[----:B------:R0:W-:Y:S01]  /*6f10*/  @P2 STG.E.U16 [R24.64], R12 ;  /* 0x0000000c18002986 */ /* 0x0001e2000c101506 */
[----:B------:R-:W-:Y:S02]  /*6f20*/  ISETP.LT.AND P2, PT, R33, c[0x0][0x17c], !P0 ;  /* 0x00005f0021007a0c */ /* 0x000fe40004741270 */
[----:B------:R-:W-:Y:S01]  /*6f30*/  LEA R20, P6, R19, R0, 0x1 ;  /* 0x0000000013147211 */ /* 0x000fe200078c08ff */
[----:B------:R-:W3:Y:S01]  /*6f40*/  LDL.LU R34, [R1+0x94] ;  /* 0x0000940001227983 */ /* 0x000ee20000300800 */
[----:B------:R-:W-:-:S02]  /*6f50*/  PRMT R14, R14, 0x7632, R14 ;  /* 0x000076320e0e7816 */ /* 0x000fc4000000000e */
[----:B------:R-:W-:Y:S02]  /*6f60*/  PRMT R10, R12, 0x7632, R10 ;  /* 0x000076320c0a7816 */ /* 0x000fe4000000000a */
[----:B------:R-:W-:Y:S02]  /*6f70*/  LEA.HI.X.SX32 R21, R19, R18, 0x1, P6 ;  /* 0x0000001213157211 */ /* 0x000fe400030f0eff */
[----:B------:R-:W-:Y:S01]  /*6f80*/  PRMT R16, R16, 0x7632, R16 ;  /* 0x0000763210107816 */ /* 0x000fe20000000010 */
[C---:B----4-:R-:W-:Y:S01]  /*6f90*/  IMAD R29, R32.reuse, c[0x0][0x198], RZ ;  /* 0x00006600201d7a24 */ /* 0x050fe200078e02ff */
[----:B------:R-:W-:Y:S01]  /*6fa0*/  ISETP.LT.AND P4, PT, R32, c[0x0][0x17c], !P0 ;  /* 0x00005f0020007a0c */ /* 0x000fe20004781270 */
[----:B------:R1:W-:Y:S03]  /*6fb0*/  @P1 STG.E.U16 [R26.64], R14 ;  /* 0x0000000e1a001986 */ /* 0x0003e6000c101506 */
[C---:B------:R-:W-:Y:S01]  /*6fc0*/  LEA R22, P5, R29.reuse, R0, 0x1 ;  /* 0x000000001d167211 */ /* 0x040fe200078a08ff */
[----:B------:R-:W4:Y:S03]  /*6fd0*/  LDL.LU R32, [R1+0x90] ;  /* 0x0000900001207983 */ /* 0x000f260000300800 */
[----:B------:R-:W-:Y:S01]  /*6fe0*/  LEA.HI.X.SX32 R23, R29, R18, 0x1, P5 ;  /* 0x000000121d177211 */ /* 0x000fe200028f0eff */
[----:B------:R-:W-:Y:S01]  /*6ff0*/  @P2 STG.E.U16 [R20.64], R10 ;  /* 0x0000000a14002986 */ /* 0x000fe2000c101506 */
[C---:B-----5:R-:W-:Y:S01]  /*7000*/  ISETP.LT.AND P3, PT, R31.reuse, c[0x0][0x17c], !P0 ;  /* 0x00005f001f007a0c */ /* 0x060fe20004761270 */
[----:B------:R-:W-:-:S02]  /*7010*/  IMAD R31, R31, c[0x0][0x198], RZ ;  /* 0x000066001f1f7a24 */ /* 0x000fc400078e02ff */
[----:B------:R-:W-:Y:S03]  /*7020*/  @P4 STG.E.U16 [R22.64], R16 ;  /* 0x0000001016004986 */ /* 0x000fe6000c101506 */
[----:B0-----:R-:W-:-:S04]  /*7030*/  LEA R24, P6, R31, R0, 0x1 ;  /* 0x000000001f187211 */ /* 0x001fc800078c08ff */
[----:B------:R-:W-:-:S05]  /*7040*/  LEA.HI.X.SX32 R25, R31, R18, 0x1, P6 ;  /* 0x000000121f197211 */ /* 0x000fca00030f0eff */
[----:B------:R-:W-:Y:S01]  /*7050*/  @P3 STG.E.U16 [R24.64], R9 ;  /* 0x0000000918003986 */ /* 0x000fe2000c101506 */
[C---:B--2---:R-:W-:Y:S01]  /*7060*/  IMAD R33, R30.reuse, c[0x0][0x198], RZ ;  /* 0x000066001e217a24 */ /* 0x044fe200078e02ff */
[----:B------:R-:W-:Y:S02]  /*7070*/  ISETP.LT.AND P1, PT, R30, c[0x0][0x17c], !P0 ;  /* 0x00005f001e007a0c */ /* 0x000fe40004721270 */
[C---:B------:R-:W-:Y:S01]  /*7080*/  ISETP.LT.AND P4, PT, R6.reuse, c[0x0][0x17c], !P0 ;  /* 0x00005f0006007a0c */ /* 0x040fe20004781270 */
[----:B------:R-:W-:Y:S02]  /*7090*/  IMAD R29, R6, c[0x0][0x198], RZ ;  /* 0x00006600061d7a24 */ /* 0x000fe400078e02ff */
[----:B------:R-:W2:Y:S01]  /*70a0*/  LDL.LU R6, [R1+0x8c] ;  /* 0x00008c0001067983 */ /* 0x000ea20000300800 */
[C---:B-1----:R-:W-:Y:S01]  /*70b0*/  LEA R26, P5, R33.reuse, R0, 0x1 ;  /* 0x00000000211a7211 */ /* 0x042fe200078a08ff */
[C---:B------:R-:W-:Y:S01]  /*70c0*/  IMAD R19, R28.reuse, c[0x0][0x198], RZ ;  /* 0x000066001c137a24 */ /* 0x040fe200078e02ff */
[----:B------:R-:W-:Y:S01]  /*70d0*/  ISETP.LT.AND P2, PT, R28, c[0x0][0x17c], !P0 ;  /* 0x00005f001c007a0c */ /* 0x000fe20004741270 */
[----:B------:R-:W5:Y:S01]  /*70e0*/  LDL.LU R30, [R1+0x88] ;  /* 0x00008800011e7983 */ /* 0x000f620000300800 */
[----:B------:R-:W-:-:S03]  /*70f0*/  LEA.HI.X.SX32 R27, R33, R18, 0x1, P5 ;  /* 0x00000012211b7211 */ /* 0x000fc600028f0eff */
[----:B------:R-:W5:Y:S04]  /*7100*/  LDL.LU R28, [R1+0x84] ;  /* 0x00008400011c7983 */ /* 0x000f680000300800 */
[----:B------:R0:W-:Y:S04]  /*7110*/  @P1 STG.E.U16 [R26.64], R7 ;  /* 0x000000071a001986 */ /* 0x0001e8000c101506 */
[----:B0-----:R-:W5:Y:S04]  /*7120*/  LDL.LU R26, [R1+0x80] ;  /* 0x00008000011a7983 */ /* 0x001f680000300800 */
[----:B------:R-:W5:Y:S04]  /*7130*/  LDL.LU R16, [R1+0x7c] ;  /* 0x00007c0001107983 */ /* 0x000f680000300800 */
[----:B------:R-:W5:Y:S01]  /*7140*/  LDL.LU R14, [R1+0x74] ;  /* 0x00007400010e7983 */ /* 0x000f620000300800 */
[C---:B------:R-:W-:Y:S01]  /*7150*/  ISETP.LT.AND P1, PT, R2.reuse, c[0x0][0x17c], !P0 ;  /* 0x00005f0002007a0c */ /* 0x040fe20004721270 */
[----:B------:R-:W-:-:S02]  /*7160*/  IMAD R33, R2, c[0x0][0x198], RZ ;  /* 0x0000660002217a24 */ /* 0x000fc400078e02ff */
[----:B------:R-:W5:Y:S01]  /*7170*/  LDL.LU R2, [R1+0x78] ;  /* 0x0000780001027983 */ /* 0x000f620000300800 */
[C---:B------:R-:W-:Y:S01]  /*7180*/  ISETP.LT.AND P3, PT, R8.reuse, c[0x0][0x17c], !P0 ;  /* 0x00005f0008007a0c */ /* 0x040fe20004761270 */
[----:B------:R-:W-:Y:S01]  /*7190*/  IMAD R31, R8, c[0x0][0x198], RZ ;  /* 0x00006600081f7a24 */ /* 0x000fe200078e02ff */
[-C--:B------:R-:W-:Y:S02]  /*71a0*/  LEA R20, P6, R19, R0.reuse, 0x1 ;  /* 0x0000000013147211 */ /* 0x080fe400078c08ff */
[----:B------:R-:W-:Y:S02]  /*71b0*/  LEA R8, P5, R29, R0, 0x1 ;  /* 0x000000001d087211 */ /* 0x000fe400078a08ff */
[----:B------:R-:W-:Y:S02]  /*71c0*/  LEA.HI.X.SX32 R21, R19, R18, 0x1, P6 ;  /* 0x0000001213157211 */ /* 0x000fe400030f0eff */
[----:B------:R-:W-:Y:S02]  /*71d0*/  PRMT R4, R9, 0x7632, R4 ;  /* 0x0000763209047816 */ /* 0x000fe40000000004 */
[----:B------:R-:W-:-:S02]  /*71e0*/  LEA R22, P6, R31, R0, 0x1 ;  /* 0x000000001f167211 */ /* 0x000fc400078c08ff */
[----:B------:R-:W-:Y:S02]  /*71f0*/  LEA.HI.X.SX32 R9, R29, R18, 0x1, P5 ;  /* 0x000000121d097211 */ /* 0x000fe400028f0eff */
[----:B------:R-:W-:Y:S02]  /*7200*/  LEA R24, P5, R33, R0, 0x1 ;  /* 0x0000000021187211 */ /* 0x000fe400078a08ff */
[-C--:B------:R-:W-:Y:S01]  /*7210*/  LEA.HI.X.SX32 R23, R31, R18.reuse, 0x1, P6 ;  /* 0x000000121f177211 */ /* 0x080fe200030f0eff */
[----:B---3--:R-:W-:Y:S01]  /*7220*/  IMAD R19, R35, c[0x0][0x198], RZ ;  /* 0x0000660023137a24 */ /* 0x008fe200078e02ff */
[----:B------:R-:W-:Y:S01]  /*7230*/  LEA.HI.X.SX32 R25, R33, R18, 0x1, P5 ;  /* 0x0000001221197211 */ /* 0x000fe200028f0eff */
[----:B------:R0:W-:Y:S01]  /*7240*/  @P2 STG.E.U16 [R20.64], R5 ;  /* 0x0000000514002986 */ /* 0x0001e2000c101506 */
[C---:B------:R-:W-:Y:S01]  /*7250*/  IMAD R27, R34.reuse, c[0x0][0x198], RZ ;  /* 0x00006600221b7a24 */ /* 0x040fe200078e02ff */
[----:B------:R-:W-:Y:S02]  /*7260*/  ISETP.LT.AND P2, PT, R35, c[0x0][0x17c], !P0 ;  /* 0x00005f0023007a0c */ /* 0x000fe40004741270 */
[----:B------:R1:W-:Y:S01]  /*7270*/  @P4 STG.E.U16 [R8.64], R3 ;  /* 0x0000000308004986 */ /* 0x0003e2000c101506 */
[----:B------:R-:W-:Y:S01]  /*7280*/  ISETP.LT.AND P4, PT, R34, c[0x0][0x17c], !P0 ;  /* 0x00005f0022007a0c */ /* 0x000fe20004781270 */
[----:B----4-:R-:W-:-:S02]  /*7290*/  IMAD R29, R32, c[0x0][0x198], RZ ;  /* 0x00006600201d7a24 */ /* 0x010fc400078e02ff */
[----:B------:R3:W-:Y:S01]  /*72a0*/  @P3 STG.E.U16 [R22.64], R11 ;  /* 0x0000000b16003986 */ /* 0x0007e2000c101506 */
[----:B------:R-:W-:-:S03]  /*72b0*/  ISETP.LT.AND P3, PT, R32, c[0x0][0x17c], !P0 ;  /* 0x00005f0020007a0c */ /* 0x000fc60004761270 */
[----:B------:R5:W-:Y:S01]  /*72c0*/  @P1 STG.E.U16 [R24.64], R15 ;  /* 0x0000000f18001986 */ /* 0x000be2000c101506 */
[----:B0-----:R-:W-:-:S04]  /*72d0*/  LEA R20, P6, R19, R0, 0x1 ;  /* 0x0000000013147211 */ /* 0x001fc800078c08ff */
[----:B------:R-:W-:Y:S02]  /*72e0*/  LEA.HI.X.SX32 R21, R19, R18, 0x1, P6 ;  /* 0x0000001213157211 */ /* 0x000fe400030f0eff */
[----:B-1----:R-:W-:Y:S02]  /*72f0*/  LEA R8, P6, R29, R0, 0x1 ;  /* 0x000000001d087211 */ /* 0x002fe400078c08ff */
[----:B---3--:R-:W-:Y:S02]  /*7300*/  PRMT R11, R7, 0x7632, R11 ;  /* 0x00007632070b7816 */ /* 0x008fe4000000000b */
[----:B------:R-:W-:Y:S01]  /*7310*/  LEA.HI.X.SX32 R9, R29, R18, 0x1, P6 ;  /* 0x000000121d097211 */ /* 0x000fe200030f0eff */
[----:B------:R-:W-:Y:S01]  /*7320*/  @P2 STG.E.U16 [R20.64], R13 ;  /* 0x0000000d14002986 */ /* 0x000fe2000c101506 */
[----:B------:R-:W-:Y:S02]  /*7330*/  PRMT R3, R5, 0x7632, R3 ;  /* 0x0000763205037816 */ /* 0x000fe40000000003 */
[----:B------:R-:W-:-:S02]  /*7340*/  PRMT R10, R11, 0x7632, R10 ;  /* 0x000076320b0a7816 */ /* 0x000fc4000000000a */
[----:B------:R-:W-:Y:S02]  /*7350*/  PRMT R12, R13, 0x7632, R12 ;  /* 0x000076320d0c7816 */ /* 0x000fe4000000000c */
[C---:B--2---:R-:W-:Y:S01]  /*7360*/  ISETP.LT.AND P1, PT, R6.reuse, c[0x0][0x17c], !P0 ;  /* 0x00005f0006007a0c */ /* 0x044fe20004721270 */
[----:B------:R-:W-:Y:S01]  /*7370*/  IMAD R31, R6, c[0x0][0x198], RZ ;  /* 0x00006600061f7a24 */ /* 0x000fe200078e02ff */
[----:B------:R-:W-:-:S04]  /*7380*/  LEA R6, P5, R27, R0, 0x1 ;  /* 0x000000001b067211 */ /* 0x000fc800078a08ff */
[----:B------:R-:W-:Y:S02]  /*7390*/  LEA.HI.X.SX32 R7, R27, R18, 0x1, P5 ;  /* 0x000000121b077211 */ /* 0x000fe400028f0eff */
[----:B------:R-:W-:Y:S01]  /*73a0*/  LEA R22, P5, R31, R0, 0x1 ;  /* 0x000000001f167211 */ /* 0x000fe200078a08ff */
[----:B-----5:R-:W-:-:S03]  /*73b0*/  IMAD R25, R28, c[0x0][0x198], RZ ;  /* 0x000066001c197a24 */ /* 0x020fc600078e02ff */
[----:B------:R-:W-:Y:S01]  /*73c0*/  LEA.HI.X.SX32 R23, R31, R18, 0x1, P5 ;  /* 0x000000121f177211 */ /* 0x000fe200028f0eff */
[----:B------:R-:W-:Y:S04]  /*73d0*/  @P4 STG.E.U16 [R6.64], R17 ;  /* 0x0000001106004986 */ /* 0x000fe8000c101506 */
[----:B------:R0:W-:Y:S04]  /*73e0*/  @P3 STG.E.U16 [R8.64], R4 ;  /* 0x0000000408003986 */ /* 0x0001e8000c101506 */
[----:B------:R1:W-:Y:S01]  /*73f0*/  @P1 STG.E.U16 [R22.64], R11 ;  /* 0x0000000b16001986 */ /* 0x0003e2000c101506 */
[----:B------:R-:W-:-:S02]  /*7400*/  IMAD R27, R26, c[0x0][0x198], RZ ;  /* 0x000066001a1b7a24 */ /* 0x000fc400078e02ff */
[----:B------:R-:W-:Y:S01]  /*7410*/  IMAD R19, R30, c[0x0][0x198], RZ ;  /* 0x000066001e137a24 */ /* 0x000fe200078e02ff */
[-C--:B0-----:R-:W-:Y:S01]  /*7420*/  LEA R8, P1, R25, R0.reuse, 0x1 ;  /* 0x0000000019087211 */ /* 0x081fe200078208ff */
[----:B------:R-:W-:Y:S01]  /*7430*/  IMAD R31, R14, c[0x0][0x198], RZ ;  /* 0x000066000e1f7a24 */ /* 0x000fe200078e02ff */
[----:B------:R-:W-:Y:S02]  /*7440*/  LEA R20, P2, R27, R0, 0x1 ;  /* 0x000000001b147211 */ /* 0x000fe400078408ff */
[----:B------:R-:W-:Y:S02]  /*7450*/  LEA.HI.X.SX32 R9, R25, R18, 0x1, P1 ;  /* 0x0000001219097211 */ /* 0x000fe400008f0eff */
[----:B------:R-:W-:Y:S02]  /*7460*/  LEA R24, P1, R31, R0, 0x1 ;  /* 0x000000001f187211 */ /* 0x000fe400078208ff */
[----:B------:R-:W-:Y:S01]  /*7470*/  ISETP.LT.AND P5, PT, R30, c[0x0][0x17c], !P0 ;  /* 0x00005f001e007a0c */ /* 0x000fe200047a1270 */
[----:B------:R-:W-:Y:S01]  /*7480*/  IMAD R29, R16, c[0x0][0x198], RZ ;  /* 0x00006600101d7a24 */ /* 0x000fe200078e02ff */
[----:B------:R-:W-:-:S02]  /*7490*/  ISETP.LT.AND P4, PT, R28, c[0x0][0x17c], !P0 ;  /* 0x00005f001c007a0c */ /* 0x000fc40004781270 */
[----:B------:R-:W-:Y:S02]  /*74a0*/  ISETP.LT.AND P3, PT, R26, c[0x0][0x17c], !P0 ;  /* 0x00005f001a007a0c */ /* 0x000fe40004761270 */
[----:B------:R-:W-:Y:S02]  /*74b0*/  LEA R6, P6, R19, R0, 0x1 ;  /* 0x0000000013067211 */ /* 0x000fe400078c08ff */
[-C--:B------:R-:W-:Y:S02]  /*74c0*/  LEA.HI.X.SX32 R21, R27, R18.reuse, 0x1, P2 ;  /* 0x000000121b157211 */ /* 0x080fe400010f0eff */
[----:B------:R-:W-:Y:S02]  /*74d0*/  ISETP.LT.AND P2, PT, R16, c[0x0][0x17c], !P0 ;  /* 0x00005f0010007a0c */ /* 0x000fe40004741270 */
[----:B------:R-:W-:Y:S02]  /*74e0*/  LEA.HI.X.SX32 R25, R31, R18, 0x1, P1 ;  /* 0x000000121f197211 */ /* 0x000fe400008f0eff */
[----:B------:R-:W-:-:S02]  /*74f0*/  ISETP.LT.AND P1, PT, R14, c[0x0][0x17c], !P0 ;  /* 0x00005f000e007a0c */ /* 0x000fc40004721270 */
[C---:B------:R-:W-:Y:S02]  /*7500*/  ISETP.LT.AND P0, PT, R2.reuse, c[0x0][0x17c], !P0 ;  /* 0x00005f0002007a0c */ /* 0x040fe40004701270 */
[----:B------:R-:W-:Y:S02]  /*7510*/  LEA.HI.X.SX32 R7, R19, R18, 0x1, P6 ;  /* 0x0000001213077211 */ /* 0x000fe400030f0eff */
[----:B-1----:R-:W-:Y:S02]  /*7520*/  LEA R22, P6, R29, R0, 0x1 ;  /* 0x000000001d167211 */ /* 0x002fe400078c08ff */
[----:B------:R-:W-:Y:S01]  /*7530*/  PRMT R4, R3, 0x7632, R4 ;  /* 0x0000763203047816 */ /* 0x000fe20000000004 */
[----:B------:R-:W-:Y:S01]  /*7540*/  IMAD R33, R2, c[0x0][0x198], RZ ;  /* 0x0000660002217a24 */ /* 0x000fe200078e02ff */
[----:B------:R-:W-:Y:S02]  /*7550*/  LEA.HI.X.SX32 R23, R29, R18, 0x1, P6 ;  /* 0x000000121d177211 */ /* 0x000fe400030f0eff */
[----:B------:R-:W-:Y:S01]  /*7560*/  PRMT R11, R15, 0x7632, R11 ;  /* 0x000076320f0b7816 */ /* 0x000fe2000000000b */
[----:B------:R0:W-:Y:S01]  /*7570*/  @P5 STG.E.U16 [R6.64], R3 ;  /* 0x0000000306005986 */ /* 0x0001e2000c101506 */
[----:B------:R-:W-:-:S03]  /*7580*/  LEA R26, P6, R33, R0, 0x1 ;  /* 0x00000000211a7211 */ /* 0x000fc600078c08ff */
[----:B------:R0:W-:Y:S04]  /*7590*/  @P4 STG.E.U16 [R8.64], R4 ;  /* 0x0000000408004986 */ /* 0x0001e8000c101506 */
[----:B------:R0:W-:Y:S04]  /*75a0*/  @P3 STG.E.U16 [R20.64], R10 ;  /* 0x0000000a14003986 */ /* 0x0001e8000c101506 */
[----:B------:R0:W-:Y:S01]  /*75b0*/  @P2 STG.E.U16 [R22.64], R11 ;  /* 0x0000000b16002986 */ /* 0x0001e2000c101506 */
[----:B------:R-:W-:-:S03]  /*75c0*/  LEA.HI.X.SX32 R27, R33, R18, 0x1, P6 ;  /* 0x00000012211b7211 */ /* 0x000fc600030f0eff */
[----:B------:R0:W-:Y:S01]  /*75d0*/  @P1 STG.E.U16 [R24.64], R12 ;  /* 0x0000000c18001986 */ /* 0x0001e2000c101506 */
[----:B------:R-:W-:Y:S05]  /*75e0*/  @!P0 EXIT ;  /* 0x000000000000894d */ /* 0x000fea0003800000 */
[----:B------:R-:W-:-:S05]  /*75f0*/  PRMT R13, R17, 0x7632, R13 ;  /* 0x00007632110d7816 */ /* 0x000fca000000000d */
[----:B------:R-:W-:Y:S01]  /*7600*/  STG.E.U16 [R26.64], R13 ;  /* 0x0000000d1a007986 */ /* 0x000fe2000c101506 */
[----:B------:R-:W-:Y:S05]  /*7610*/  EXIT ;  /* 0x000000000000794d */ /* 0x000fea0003800000 */
.L_x_4:
[----:B------:R-:W-:-:S00]  /*7620*/  BRA `(.L_x_4) ;  /* 0xfffffff000007947 */ /* 0x000fc0000383ffff */
[----:B------:R-:W-:-:S00]  /*7630*/  NOP ;  /* 0x0000000000007918 */ /* 0x000fc00000000000 */
        /* <DEDUP_REMOVED lines=12> */
.L_x_5:


//--------------------- .nv.shared.matmul_kernel  --------------------------
	.section	.nv.shared.matmul_kernel,"aw",@nobits
	.sectionflags	@""
	.align	16
